	.target	sm_100a

	.elftype	@"ET_EXEC"


//--------------------- .note.nv.tkinfo           --------------------------
	.section	.note.nv.tkinfo,"",@"SHT_NOTE"
	.sectionflags	@"SHF_NOTE_NV_TKINFO"
	.tkinfo
        /*0018*/ 	.word	0x00000002
        /*0030*/ 	.string	""
        /*0030*/ 	.string	"ptxas"
        /*0030*/ 	.string	"Cuda compilation tools, release 13.0, V13.0.88"
        /*0030*/ 	.string	"Build cuda_13.0.r13.0/compiler.36424714_0"
        /*0030*/ 	.string	"-arch sm_100a -m 64 "



//--------------------- .note.nv.cuinfo           --------------------------
	.section	.note.nv.cuinfo,"",@"SHT_NOTE"
	.sectionflags	@"SHF_NOTE_NV_CUINFO"
        /*0018*/ 	.short	0x0002
        /*001a*/ 	.short	0x0064
        /*001c*/ 	.short	0x0082
	.zero		2


//--------------------- .nv.info                  --------------------------
	.section	.nv.info,"",@"SHT_CUDA_INFO"
	.align	4


	//----- nvinfo : EIATTR_REGCOUNT
	.align		4
        /*0000*/ 	.byte	0x04, 0x2f
        /*0002*/ 	.short	(.L_19 - .L_18)
	.align		4
.L_18:
        /*0004*/ 	.word	index@(_ZN7cutlass13device_kernelINS_4gemm6kernel13GemmUniversalIN4cute5tupleIJiiiiEEENS1_10collective13CollectiveMmaINS1_41MainloopSm100TmaUmmaWarpSpecializedSparseILi9ELi2ELi2ENS5_IJNS4_1CILi2EEENSA_ILi1EEESC_EEEEENS5_IJNSA_ILi256EEENSA_ILi128EEESG_EEENS_12float_e4m3_tENS5_IJNS4_6LayoutINS5_IJiNS5_IJSB_iEEEiEEENS5_IJlNS5_IJSC_SB_EEElEEEEENSJ_INS5_IJNS5_IJSG_iEEESP_iEEENS5_IJNS5_IJSG_NSA_ILi16384EEEEEENS5_IJSC_lEEElEEEEEEEESI_NS5_IJlSC_lEEENS4_8TiledMMAINS4_8MMA_AtomIJNS4_32SM100_MMA_F8F6F4_2x1SM_SS_SPARSEISI_SI_fLi256ELi128ELNS4_4UMMA5MajorE0ELS12_0ELNS11_7ScaleInE0ELS13_0EEEEEENSJ_INS5_IJSC_SC_SC_EEENS5_IJNSA_ILi0EEES17_S17_EEEEENS5_IJNS4_10UnderscoreES1A_S1A_EEEEENS4_18SM100_TMA_2SM_LOADENS4_14ComposedLayoutINS4_7SwizzleILi2ELi4ELi3EEENS4_25smem_sparse_ptr_flag_bitsILi2ELi8EEENSJ_INS5_IJNS5_IJSC_NSA_ILi8EEEEEENS5_IJSB_NSA_ILi64EEEEEEEEENS5_IJNS5_IJS17_SG_EEESM_EEEEEEEvNS4_8identityES1D_NS1E_INS1F_ILi3ELi4ELi3EEENS4_18smem_ptr_flag_bitsILi8EEENSJ_INS5_IJS1J_SG_EEENS5_IJSG_SC_EEEEEEEvS1S_EENS_8epilogue10collective18CollectiveEpilogueINS21_23Sm100TmaWarpSpecializedILi4ELi2ELi32ELb1ELb0EEEJNS5_IJSG_SG_SG_EEENS5_IJNSJ_ISG_SC_EENSJ_INSA_ILi32EEESC_EEEEEfNS5_IJSC_llEEEfS2B_NS21_6fusion15FusionCallbacksIS25_NS2C_17LinearCombinationIffffLNS_15FloatRoundStyleE2EEES26_S2A_JEEENS4_5SM1004TMEM4LOAD26SM100_TMEM_LOAD_32dp32b32xENS4_13SM90_TMA_LOADENS1E_INS1F_ILi2ELi5ELi2EEENS1U_ILi32EEENSJ_INS5_IJS28_NSA_ILi4EEEEEENS5_IJSC_S28_EEEEEEENS4_39AutoVectorizingCopyWithAssumedAlignmentILi128EEENS4_14SM90_TMA_STOREES2T_S2V_S2V_EEEvvEEEEvNT_6ParamsE)
        /*0008*/ 	.word	0x00000075


	//----- nvinfo : EIATTR_FRAME_SIZE
	.align		4
.L_19:
        /*000c*/ 	.byte	0x04, 0x11
        /*000e*/ 	.short	(.L_21 - .L_20)
	.align		4
.L_20:
        /*0010*/ 	.word	index@($__internal_2_$__cuda_sm10x_tcgen05_guardrail_trap_unallocated_columns_being_dealloced)
        /*0014*/ 	.word	0x00000000


	//----- nvinfo : EIATTR_FRAME_SIZE
	.align		4
.L_21:
        /*0018*/ 	.byte	0x04, 0x11
        /*001a*/ 	.short	(.L_23 - .L_22)
	.align		4
.L_22:
        /*001c*/ 	.word	index@($__internal_1_$__cuda_sm10x_tcgen05_guardrail_trap_phase_invalid_during_alloc)
        /*0020*/ 	.word	0x00000000


	//----- nvinfo : EIATTR_FRAME_SIZE
	.align		4
.L_23:
        /*0024*/ 	.byte	0x04, 0x11
        /*0026*/ 	.short	(.L_25 - .L_24)
	.align		4
.L_24:
        /*0028*/ 	.word	index@($__internal_0_$__cuda_sm10x_tcgen05_guardrail_trap_col_being_dealloced_not_returned_by_alloc)
        /*002c*/ 	.word	0x00000000


	//----- nvinfo : EIATTR_FRAME_SIZE
	.align		4
.L_25:
        /*0030*/ 	.byte	0x04, 0x11
        /*0032*/ 	.short	(.L_27 - .L_26)
	.align		4
.L_26:
        /*0034*/ 	.word	index@(_ZN7cutlass13device_kernelINS_4gemm6kernel13GemmUniversalIN4cute5tupleIJiiiiEEENS1_10collective13CollectiveMmaINS1_41MainloopSm100TmaUmmaWarpSpecializedSparseILi9ELi2ELi2ENS5_IJNS4_1CILi2EEENSA_ILi1EEESC_EEEEENS5_IJNSA_ILi256EEENSA_ILi128EEESG_EEENS_12float_e4m3_tENS5_IJNS4_6LayoutINS5_IJiNS5_IJSB_iEEEiEEENS5_IJlNS5_IJSC_SB_EEElEEEEENSJ_INS5_IJNS5_IJSG_iEEESP_iEEENS5_IJNS5_IJSG_NSA_ILi16384EEEEEENS5_IJSC_lEEElEEEEEEEESI_NS5_IJlSC_lEEENS4_8TiledMMAINS4_8MMA_AtomIJNS4_32SM100_MMA_F8F6F4_2x1SM_SS_SPARSEISI_SI_fLi256ELi128ELNS4_4UMMA5MajorE0ELS12_0ELNS11_7ScaleInE0ELS13_0EEEEEENSJ_INS5_IJSC_SC_SC_EEENS5_IJNSA_ILi0EEES17_S17_EEEEENS5_IJNS4_10UnderscoreES1A_S1A_EEEEENS4_18SM100_TMA_2SM_LOADENS4_14ComposedLayoutINS4_7SwizzleILi2ELi4ELi3EEENS4_25smem_sparse_ptr_flag_bitsILi2ELi8EEENSJ_INS5_IJNS5_IJSC_NSA_ILi8EEEEEENS5_IJSB_NSA_ILi64EEEEEEEEENS5_IJNS5_IJS17_SG_EEESM_EEEEEEEvNS4_8identityES1D_NS1E_INS1F_ILi3ELi4ELi3EEENS4_18smem_ptr_flag_bitsILi8EEENSJ_INS5_IJS1J_SG_EEENS5_IJSG_SC_EEEEEEEvS1S_EENS_8epilogue10collective18CollectiveEpilogueINS21_23Sm100TmaWarpSpecializedILi4ELi2ELi32ELb1ELb0EEEJNS5_IJSG_SG_SG_EEENS5_IJNSJ_ISG_SC_EENSJ_INSA_ILi32EEESC_EEEEEfNS5_IJSC_llEEEfS2B_NS21_6fusion15FusionCallbacksIS25_NS2C_17LinearCombinationIffffLNS_15FloatRoundStyleE2EEES26_S2A_JEEENS4_5SM1004TMEM4LOAD26SM100_TMEM_LOAD_32dp32b32xENS4_13SM90_TMA_LOADENS1E_INS1F_ILi2ELi5ELi2EEENS1U_ILi32EEENSJ_INS5_IJS28_NSA_ILi4EEEEEENS5_IJSC_S28_EEEEEEENS4_39AutoVectorizingCopyWithAssumedAlignmentILi128EEENS4_14SM90_TMA_STOREES2T_S2V_S2V_EEEvvEEEEvNT_6ParamsE)
        /*0038*/ 	.word	0x00000000


	//----- nvinfo : EIATTR_MIN_STACK_SIZE
	.align		4
.L_27:
        /*003c*/ 	.byte	0x04, 0x12
        /*003e*/ 	.short	(.L_29 - .L_28)
	.align		4
.L_28:
        /*0040*/ 	.word	index@(_ZN7cutlass13device_kernelINS_4gemm6kernel13GemmUniversalIN4cute5tupleIJiiiiEEENS1_10collective13CollectiveMmaINS1_41MainloopSm100TmaUmmaWarpSpecializedSparseILi9ELi2ELi2ENS5_IJNS4_1CILi2EEENSA_ILi1EEESC_EEEEENS5_IJNSA_ILi256EEENSA_ILi128EEESG_EEENS_12float_e4m3_tENS5_IJNS4_6LayoutINS5_IJiNS5_IJSB_iEEEiEEENS5_IJlNS5_IJSC_SB_EEElEEEEENSJ_INS5_IJNS5_IJSG_iEEESP_iEEENS5_IJNS5_IJSG_NSA_ILi16384EEEEEENS5_IJSC_lEEElEEEEEEEESI_NS5_IJlSC_lEEENS4_8TiledMMAINS4_8MMA_AtomIJNS4_32SM100_MMA_F8F6F4_2x1SM_SS_SPARSEISI_SI_fLi256ELi128ELNS4_4UMMA5MajorE0ELS12_0ELNS11_7ScaleInE0ELS13_0EEEEEENSJ_INS5_IJSC_SC_SC_EEENS5_IJNSA_ILi0EEES17_S17_EEEEENS5_IJNS4_10UnderscoreES1A_S1A_EEEEENS4_18SM100_TMA_2SM_LOADENS4_14ComposedLayoutINS4_7SwizzleILi2ELi4ELi3EEENS4_25smem_sparse_ptr_flag_bitsILi2ELi8EEENSJ_INS5_IJNS5_IJSC_NSA_ILi8EEEEEENS5_IJSB_NSA_ILi64EEEEEEEEENS5_IJNS5_IJS17_SG_EEESM_EEEEEEEvNS4_8identityES1D_NS1E_INS1F_ILi3ELi4ELi3EEENS4_18smem_ptr_flag_bitsILi8EEENSJ_INS5_IJS1J_SG_EEENS5_IJSG_SC_EEEEEEEvS1S_EENS_8epilogue10collective18CollectiveEpilogueINS21_23Sm100TmaWarpSpecializedILi4ELi2ELi32ELb1ELb0EEEJNS5_IJSG_SG_SG_EEENS5_IJNSJ_ISG_SC_EENSJ_INSA_ILi32EEESC_EEEEEfNS5_IJSC_llEEEfS2B_NS21_6fusion15FusionCallbacksIS25_NS2C_17LinearCombinationIffffLNS_15FloatRoundStyleE2EEES26_S2A_JEEENS4_5SM1004TMEM4LOAD26SM100_TMEM_LOAD_32dp32b32xENS4_13SM90_TMA_LOADENS1E_INS1F_ILi2ELi5ELi2EEENS1U_ILi32EEENSJ_INS5_IJS28_NSA_ILi4EEEEEENS5_IJSC_S28_EEEEEEENS4_39AutoVectorizingCopyWithAssumedAlignmentILi128EEENS4_14SM90_TMA_STOREES2T_S2V_S2V_EEEvvEEEEvNT_6ParamsE)
        /*0044*/ 	.word	0x00000000
.L_29:


//--------------------- .nv.compat                --------------------------
	.section	.nv.compat,"",@"SHT_CUDA_COMPAT_INFO"
	.align	4
        /*0000*/ 	.byte	0x02, 0x09, 0x01, 0x00, 0x02, 0x02, 0x02, 0x00, 0x02, 0x05, 0x05, 0x00, 0x03, 0x07, 0x01, 0x01
        /*0010*/ 	.byte	0x02, 0x03, 0x01, 0x00, 0x02, 0x06, 0x01, 0x00, 0x04, 0x0b, 0x08, 0x00, 0x09, 0x00, 0x00, 0x00
        /*0020*/ 	.byte	0x00, 0x00, 0x00, 0x00


//--------------------- .nv.info._ZN7cutlass13device_kernelINS_4gemm6kernel13GemmUniversalIN4cute5tupleIJiiiiEEENS1_10collective13CollectiveMmaINS1_41MainloopSm100TmaUmmaWarpSpecializedSparseILi9ELi2ELi2ENS5_IJNS4_1CILi2EEENSA_ILi1EEESC_EEEEENS5_IJNSA_ILi256EEENSA_ILi128EEESG_EEENS_12float_e4m3_tENS5_IJNS4_6LayoutINS5_IJiNS5_IJSB_iEEEiEEENS5_IJlNS5_IJSC_SB_EEElEEEEENSJ_INS5_IJNS5_IJSG_iEEESP_iEEENS5_IJNS5_IJSG_NSA_ILi16384EEEEEENS5_IJSC_lEEElEEEEEEEESI_NS5_IJlSC_lEEENS4_8TiledMMAINS4_8MMA_AtomIJNS4_32SM100_MMA_F8F6F4_2x1SM_SS_SPARSEISI_SI_fLi256ELi128ELNS4_4UMMA5MajorE0ELS12_0ELNS11_7ScaleInE0ELS13_0EEEEEENSJ_INS5_IJSC_SC_SC_EEENS5_IJNSA_ILi0EEES17_S17_EEEEENS5_IJNS4_10UnderscoreES1A_S1A_EEEEENS4_18SM100_TMA_2SM_LOADENS4_14ComposedLayoutINS4_7SwizzleILi2ELi4ELi3EEENS4_25smem_sparse_ptr_flag_bitsILi2ELi8EEENSJ_INS5_IJNS5_IJSC_NSA_ILi8EEEEEENS5_IJSB_NSA_ILi64EEEEEEEEENS5_IJNS5_IJS17_SG_EEESM_EEEEEEEvNS4_8identityES1D_NS1E_INS1F_ILi3ELi4ELi3EEENS4_18smem_ptr_flag_bitsILi8EEENSJ_INS5_IJS1J_SG_EEENS5_IJSG_SC_EEEEEEEvS1S_EENS_8epilogue10collective18CollectiveEpilogueINS21_23Sm100TmaWarpSpecializedILi4ELi2ELi32ELb1ELb0EEEJNS5_IJSG_SG_SG_EEENS5_IJNSJ_ISG_SC_EENSJ_INSA_ILi32EEESC_EEEEEfNS5_IJSC_llEEEfS2B_NS21_6fusion15FusionCallbacksIS25_NS2C_17LinearCombinationIffffLNS_15FloatRoundStyleE2EEES26_S2A_JEEENS4_5SM1004TMEM4LOAD26SM100_TMEM_LOAD_32dp32b32xENS4_13SM90_TMA_LOADENS1E_INS1F_ILi2ELi5ELi2EEENS1U_ILi32EEENSJ_INS5_IJS28_NSA_ILi4EEEEEENS5_IJSC_S28_EEEEEEENS4_39AutoVectorizingCopyWithAssumedAlignmentILi128EEENS4_14SM90_TMA_STOREES2T_S2V_S2V_EEEvvEEEEvNT_6ParamsE --------------------------
	.section	.nv.info._ZN7cutlass13device_kernelINS_4gemm6kernel13GemmUniversalIN4cute5tupleIJiiiiEEENS1_10collective13CollectiveMmaINS1_41MainloopSm100TmaUmmaWarpSpecializedSparseILi9ELi2ELi2ENS5_IJNS4_1CILi2EEENSA_ILi1EEESC_EEEEENS5_IJNSA_ILi256EEENSA_ILi128EEESG_EEENS_12float_e4m3_tENS5_IJNS4_6LayoutINS5_IJiNS5_IJSB_iEEEiEEENS5_IJlNS5_IJSC_SB_EEElEEEEENSJ_INS5_IJNS5_IJSG_iEEESP_iEEENS5_IJNS5_IJSG_NSA_ILi16384EEEEEENS5_IJSC_lEEElEEEEEEEESI_NS5_IJlSC_lEEENS4_8TiledMMAINS4_8MMA_AtomIJNS4_32SM100_MMA_F8F6F4_2x1SM_SS_SPARSEISI_SI_fLi256ELi128ELNS4_4UMMA5MajorE0ELS12_0ELNS11_7ScaleInE0ELS13_0EEEEEENSJ_INS5_IJSC_SC_SC_EEENS5_IJNSA_ILi0EEES17_S17_EEEEENS5_IJNS4_10UnderscoreES1A_S1A_EEEEENS4_18SM100_TMA_2SM_LOADENS4_14ComposedLayoutINS4_7SwizzleILi2ELi4ELi3EEENS4_25smem_sparse_ptr_flag_bitsILi2ELi8EEENSJ_INS5_IJNS5_IJSC_NSA_ILi8EEEEEENS5_IJSB_NSA_ILi64EEEEEEEEENS5_IJNS5_IJS17_SG_EEESM_EEEEEEEvNS4_8identityES1D_NS1E_INS1F_ILi3ELi4ELi3EEENS4_18smem_ptr_flag_bitsILi8EEENSJ_INS5_IJS1J_SG_EEENS5_IJSG_SC_EEEEEEEvS1S_EENS_8epilogue10collective18CollectiveEpilogueINS21_23Sm100TmaWarpSpecializedILi4ELi2ELi32ELb1ELb0EEEJNS5_IJSG_SG_SG_EEENS5_IJNSJ_ISG_SC_EENSJ_INSA_ILi32EEESC_EEEEEfNS5_IJSC_llEEEfS2B_NS21_6fusion15FusionCallbacksIS25_NS2C_17LinearCombinationIffffLNS_15FloatRoundStyleE2EEES26_S2A_JEEENS4_5SM1004TMEM4LOAD26SM100_TMEM_LOAD_32dp32b32xENS4_13SM90_TMA_LOADENS1E_INS1F_ILi2ELi5ELi2EEENS1U_ILi32EEENSJ_INS5_IJS28_NSA_ILi4EEEEEENS5_IJSC_S28_EEEEEEENS4_39AutoVectorizingCopyWithAssumedAlignmentILi128EEENS4_14SM90_TMA_STOREES2T_S2V_S2V_EEEvvEEEEvNT_6ParamsE,"",@"SHT_CUDA_INFO"
	.sectionflags	@""
	.align	4


	//----- nvinfo : EIATTR_CUDA_API_VERSION
	.align		4
        /*0000*/ 	.byte	0x04, 0x37
        /*0002*/ 	.short	(.L_31 - .L_30)
.L_30:
        /*0004*/ 	.word	0x00000082


	//----- nvinfo : EIATTR_KPARAM_INFO
	.align		4
.L_31:
        /*0008*/ 	.byte	0x04, 0x17
        /*000a*/ 	.short	(.L_33 - .L_32)
.L_32:
        /*000c*/ 	.word	0x00000000
        /*0010*/ 	.short	0x0000
        /*0012*/ 	.short	0x0000
        /*0014*/ 	.byte	0x00, 0xf0, 0x01, 0x28


	//----- nvinfo : EIATTR_AT_ENTRY_FRAGMENTS
	.align		4
.L_33:
        /*0018*/ 	.byte	0x04, 0x4f
        /*001a*/ 	.short	(.L_35 - .L_34)


	//   ....[0]....
.L_34:
        /*001c*/ 	.word	0x00000007


	//----- nvinfo : EIATTR_RESERVED_SMEM_USED
	.align		4
.L_35:
        /*0020*/ 	.byte	0x01, 0x41
	.zero		2


	//----- nvinfo : EIATTR_SPARSE_MMA_MASK
	.align		4
        /*0024*/ 	.byte	0x03, 0x50
        /*0026*/ 	.short	0x0040


	//----- nvinfo : EIATTR_TCGEN05_2CTA_USED
	.align		4
        /*0028*/ 	.byte	0x01, 0x52
	.zero		2


	//----- nvinfo : EIATTR_MAXREG_COUNT
	.align		4
        /*002c*/ 	.byte	0x03, 0x1b
        /*002e*/ 	.short	0x00ff


	//----- nvinfo : EIATTR_NUM_BARRIERS
	.align		4
        /*0030*/ 	.byte	0x02, 0x4c
        /*0032*/ 	.byte	0x07
	.zero		1


	//----- nvinfo : EIATTR_EXTERNS
	.align		4
        /*0034*/ 	.byte	0x04, 0x0f
        /*0036*/ 	.short	(.L_37 - .L_36)


	//   ....[0]....
	.align		4
.L_36:
        /*0038*/ 	.word	index@(__assertfail)


	//----- nvinfo : EIATTR_MERCURY_ISA_VERSION
	.align		4
.L_37:
        /*003c*/ 	.byte	0x03, 0x5f
        /*003e*/ 	.short	0x0101


	//----- nvinfo : EIATTR_INT_WARP_WIDE_INSTR_OFFSETS
	.align		4
        /*0040*/ 	.byte	0x04, 0x31
        /*0042*/ 	.short	(.L_39 - .L_38)


	//   ....[0]....
.L_38:
        /*0044*/ 	.word	0x00000d90


	//   ....[1]....
        /*0048*/ 	.word	0x00000e30


	//   ....[2]....
        /*004c*/ 	.word	0x00001d60


	//   ....[3]....
        /*0050*/ 	.word	0x00003d20


	//   ....[4]....
        /*0054*/ 	.word	0x00003d40


	//   ....[5]....
        /*0058*/ 	.word	0x00003d70


	//   ....[6]....
        /*005c*/ 	.word	0x000046d0


	//   ....[7]....
        /*0060*/ 	.word	0x000046f0


	//   ....[8]....
        /*0064*/ 	.word	0x00004790


	//   ....[9]....
        /*0068*/ 	.word	0x00004830


	//   ....[10]....
        /*006c*/ 	.word	0x000048f0


	//   ....[11]....
        /*0070*/ 	.word	0x00004970


	//   ....[12]....
        /*0074*/ 	.word	0x00004990


	//   ....[13]....
        /*0078*/ 	.word	0x00004a60


	//   ....[14]....
        /*007c*/ 	.word	0x00004af0


	//   ....[15]....
        /*0080*/ 	.word	0x00004bb0


	//   ....[16]....
        /*0084*/ 	.word	0x00004c40


	//   ....[17]....
        /*0088*/ 	.word	0x00004c60


	//   ....[18]....
        /*008c*/ 	.word	0x00004d90


	//   ....[19]....
        /*0090*/ 	.word	0x00004df0


	//   ....[20]....
        /*0094*/ 	.word	0x00004ea0


	//   ....[21]....
        /*0098*/ 	.word	0x00004ff0


	//   ....[22]....
        /*009c*/ 	.word	0x00005050


	//   ....[23]....
        /*00a0*/ 	.word	0x00005070


	//   ....[24]....
        /*00a4*/ 	.word	0x00005090


	//   ....[25]....
        /*00a8*/ 	.word	0x00005280


	//----- nvinfo : EIATTR_COOP_GROUP_MASK_REGIDS
	.align		4
.L_39:
        /*00ac*/ 	.byte	0x04, 0x29
        /*00ae*/ 	.short	(.L_41 - .L_40)


	//   ....[0]....
.L_40:
        /*00b0*/ 	.word	0xffffffff


	//   ....[1]....
        /*00b4*/ 	.word	0xffffffff


	//   ....[2]....
        /*00b8*/ 	.word	0xffffffff


	//   ....[3]....
        /*00bc*/ 	.word	0xffffffff


	//   ....[4]....
        /*00c0*/ 	.word	0xffffffff


	//   ....[5]....
        /*00c4*/ 	.word	0xffffffff


	//   ....[6]....
        /*00c8*/ 	.word	0xffffffff


	//   ....[7]....
        /*00cc*/ 	.word	0xffffffff


	//   ....[8]....
        /*00d0*/ 	.word	0xffffffff


	//   ....[9]....
        /*00d4*/ 	.word	0xffffffff


	//   ....[10]....
        /*00d8*/ 	.word	0xffffffff


	//   ....[11]....
        /*00dc*/ 	.word	0xffffffff


	//   ....[12]....
        /*00e0*/ 	.word	0xffffffff


	//   ....[13]....
        /*00e4*/ 	.word	0xffffffff


	//----- nvinfo : EIATTR_COOP_GROUP_INSTR_OFFSETS
	.align		4
.L_41:
        /*00e8*/ 	.byte	0x04, 0x28
        /*00ea*/ 	.short	(.L_43 - .L_42)


	//   ....[0]....
.L_42:
        /*00ec*/ 	.word	0x000000c0


	//   ....[1]....
        /*00f0*/ 	.word	0x00000530


	//   ....[2]....
        /*00f4*/ 	.word	0x00000740


	//   ....[3]....
        /*00f8*/ 	.word	0x000008d0


	//   ....[4]....
        /*00fc*/ 	.word	0x000009c0


	//   ....[5]....
        /*0100*/ 	.word	0x00000b20


	//   ....[6]....
        /*0104*/ 	.word	0x00000c70


	//   ....[7]....
        /*0108*/ 	.word	0x00000eb0


	//   ....[8]....
        /*010c*/ 	.word	0x00001c50


	//   ....[9]....
        /*0110*/ 	.word	0x00002cf0


	//   ....[10]....
        /*0114*/ 	.word	0x000031c0


	//   ....[11]....
        /*0118*/ 	.word	0x000031f0


	//   ....[12]....
        /*011c*/ 	.word	0x00003c30


	//   ....[13]....
        /*0120*/ 	.word	0x00003e30


	//----- nvinfo : EIATTR_VRC_CTA_INIT_COUNT
	.align		4
.L_43:
        /*0124*/ 	.byte	0x02, 0x4a
        /*0126*/ 	.byte	0x80
	.zero		1


	//----- nvinfo : EIATTR_SYSCALL_OFFSETS
	.align		4
        /*0128*/ 	.byte	0x04, 0x46
        /*012a*/ 	.short	(.L_45 - .L_44)


	//   ....[0]....
.L_44:
        /*012c*/ 	.word	0x00005d10


	//   ....[1]....
        /*0130*/ 	.word	0x00005e00


	//   ....[2]....
        /*0134*/ 	.word	0x00006850


	//   ....[3]....
        /*0138*/ 	.word	0x00007640


	//   ....[4]....
        /*013c*/ 	.word	0x00008410


	//   ....[5]....
        /*0140*/ 	.word	0x000091d0


	//----- nvinfo : EIATTR_MBARRIER_INSTR_OFFSETS
	.align		4
.L_45:
        /*0144*/ 	.byte	0x04, 0x39
        /*0146*/ 	.short	(.L_47 - .L_46)


	//   ....[0]....
.L_46:
        /*0148*/ 	.word	0x00000600
        /*014c*/ 	.word	0x000000ff
        /*0150*/ 	.word	0x00000000
        /*0154*/ 	.short	0x0100
        /*0156*/ 	.byte	0x07
	.zero		1


	//   ....[1]....
        /*0158*/ 	.word	0x00000610
        /*015c*/ 	.word	0x000000ff
        /*0160*/ 	.word	0x00000048
        /*0164*/ 	.short	0x0100
        /*0166*/ 	.byte	0x07
	.zero		1


	//   ....[2]....
        /*0168*/ 	.word	0x00000620
        /*016c*/ 	.word	0x000000ff
        /*0170*/ 	.word	0x00000008
        /*0174*/ 	.short	0x0100
        /*0176*/ 	.byte	0x07
	.zero		1


	//   ....[3]....
        /*0178*/ 	.word	0x00000630
        /*017c*/ 	.word	0x000000ff
        /*0180*/ 	.word	0x00000050
        /*0184*/ 	.short	0x0100
        /*0186*/ 	.byte	0x07
	.zero		1


	//   ....[4]....
        /*0188*/ 	.word	0x00000640
        /*018c*/ 	.word	0x000000ff
        /*0190*/ 	.word	0x00000010
        /*0194*/ 	.short	0x0100
        /*0196*/ 	.byte	0x07
	.zero		1


	//   ....[5]....
        /*0198*/ 	.word	0x00000650
        /*019c*/ 	.word	0x000000ff
        /*01a0*/ 	.word	0x00000058
        /*01a4*/ 	.short	0x0100
        /*01a6*/ 	.byte	0x07
	.zero		1


	//   ....[6]....
        /*01a8*/ 	.word	0x00000660
        /*01ac*/ 	.word	0x000000ff
        /*01b0*/ 	.word	0x00000018
        /*01b4*/ 	.short	0x0100
        /*01b6*/ 	.byte	0x07
	.zero		1


	//   ....[7]....
        /*01b8*/ 	.word	0x00000670
        /*01bc*/ 	.word	0x000000ff
        /*01c0*/ 	.word	0x00000060
        /*01c4*/ 	.short	0x0100
        /*01c6*/ 	.byte	0x07
	.zero		1


	//   ....[8]....
        /*01c8*/ 	.word	0x00000680
        /*01cc*/ 	.word	0x000000ff
        /*01d0*/ 	.word	0x00000020
        /*01d4*/ 	.short	0x0100
        /*01d6*/ 	.byte	0x07
	.zero		1


	//   ....[9]....
        /*01d8*/ 	.word	0x00000690
        /*01dc*/ 	.word	0x000000ff
        /*01e0*/ 	.word	0x00000068
        /*01e4*/ 	.short	0x0100
        /*01e6*/ 	.byte	0x07
	.zero		1


	//   ....[10]....
        /*01e8*/ 	.word	0x000006a0
        /*01ec*/ 	.word	0x000000ff
        /*01f0*/ 	.word	0x00000028
        /*01f4*/ 	.short	0x0100
        /*01f6*/ 	.byte	0x07
	.zero		1


	//   ....[11]....
        /*01f8*/ 	.word	0x000006b0
        /*01fc*/ 	.word	0x000000ff
        /*0200*/ 	.word	0x00000070
        /*0204*/ 	.short	0x0100
        /*0206*/ 	.byte	0x07
	.zero		1


	//   ....[12]....
        /*0208*/ 	.word	0x000006c0
        /*020c*/ 	.word	0x000000ff
        /*0210*/ 	.word	0x00000030
        /*0214*/ 	.short	0x0100
        /*0216*/ 	.byte	0x07
	.zero		1


	//   ....[13]....
        /*0218*/ 	.word	0x000006d0
        /*021c*/ 	.word	0x000000ff
        /*0220*/ 	.word	0x00000078
        /*0224*/ 	.short	0x0100
        /*0226*/ 	.byte	0x07
	.zero		1


	//   ....[14]....
        /*0228*/ 	.word	0x000006e0
        /*022c*/ 	.word	0x000000ff
        /*0230*/ 	.word	0x00000038
        /*0234*/ 	.short	0x0100
        /*0236*/ 	.byte	0x07
	.zero		1


	//   ....[15]....
        /*0238*/ 	.word	0x000006f0
        /*023c*/ 	.word	0x000000ff
        /*0240*/ 	.word	0x00000080
        /*0244*/ 	.short	0x0100
        /*0246*/ 	.byte	0x07
	.zero		1


	//   ....[16]....
        /*0248*/ 	.word	0x00000700
        /*024c*/ 	.word	0x000000ff
        /*0250*/ 	.word	0x00000040
        /*0254*/ 	.short	0x0100
        /*0256*/ 	.byte	0x07
	.zero		1


	//   ....[17]....
        /*0258*/ 	.word	0x00000710
        /*025c*/ 	.word	0x000000ff
        /*0260*/ 	.word	0x00000088
        /*0264*/ 	.short	0x0100
        /*0266*/ 	.byte	0x07
	.zero		1


	//   ....[18]....
        /*0268*/ 	.word	0x00000840
        /*026c*/ 	.word	0x000000ff
        /*0270*/ 	.word	0x00000090
        /*0274*/ 	.short	0x0100
        /*0276*/ 	.byte	0x08
	.zero		1


	//   ....[19]....
        /*0278*/ 	.word	0x00000850
        /*027c*/ 	.word	0x000000ff
        /*0280*/ 	.word	0x000000b0
        /*0284*/ 	.short	0x0100
        /*0286*/ 	.byte	0x08
	.zero		1


	//   ....[20]....
        /*0288*/ 	.word	0x00000860
        /*028c*/ 	.word	0x000000ff
        /*0290*/ 	.word	0x00000098
        /*0294*/ 	.short	0x0100
        /*0296*/ 	.byte	0x08
	.zero		1


	//   ....[21]....
        /*0298*/ 	.word	0x00000870
        /*029c*/ 	.word	0x000000ff
        /*02a0*/ 	.word	0x000000b8
        /*02a4*/ 	.short	0x0100
        /*02a6*/ 	.byte	0x08
	.zero		1


	//   ....[22]....
        /*02a8*/ 	.word	0x00000880
        /*02ac*/ 	.word	0x000000ff
        /*02b0*/ 	.word	0x000000a0
        /*02b4*/ 	.short	0x0100
        /*02b6*/ 	.byte	0x08
	.zero		1


	//   ....[23]....
        /*02b8*/ 	.word	0x00000890
        /*02bc*/ 	.word	0x000000ff
        /*02c0*/ 	.word	0x000000c0
        /*02c4*/ 	.short	0x0100
        /*02c6*/ 	.byte	0x08
	.zero		1


	//   ....[24]....
        /*02c8*/ 	.word	0x000008a0
        /*02cc*/ 	.word	0x000000ff
        /*02d0*/ 	.word	0x000000a8
        /*02d4*/ 	.short	0x0100
        /*02d6*/ 	.byte	0x08
	.zero		1


	//   ....[25]....
        /*02d8*/ 	.word	0x000008b0
        /*02dc*/ 	.word	0x000000ff
        /*02e0*/ 	.word	0x000000c8
        /*02e4*/ 	.short	0x0100
        /*02e6*/ 	.byte	0x08
	.zero		1


	//   ....[26]....
        /*02e8*/ 	.word	0x00000990
        /*02ec*/ 	.word	0x000000ff
        /*02f0*/ 	.word	0x000000d0
        /*02f4*/ 	.short	0x0100
        /*02f6*/ 	.byte	0x07
	.zero		1


	//   ....[27]....
        /*02f8*/ 	.word	0x000009a0
        /*02fc*/ 	.word	0x000000ff
        /*0300*/ 	.word	0x000000d8
        /*0304*/ 	.short	0x0100
        /*0306*/ 	.byte	0x07
	.zero		1


	//   ....[28]....
        /*0308*/ 	.word	0x00000ad0
        /*030c*/ 	.word	0x000000ff
        /*0310*/ 	.word	0x000000e0
        /*0314*/ 	.short	0x0100
        /*0316*/ 	.byte	0x07
	.zero		1


	//   ....[29]....
        /*0318*/ 	.word	0x00000ae0
        /*031c*/ 	.word	0x000000ff
        /*0320*/ 	.word	0x000000f0
        /*0324*/ 	.short	0x0100
        /*0326*/ 	.byte	0x07
	.zero		1


	//   ....[30]....
        /*0328*/ 	.word	0x00000af0
        /*032c*/ 	.word	0x000000ff
        /*0330*/ 	.word	0x000000e8
        /*0334*/ 	.short	0x0100
        /*0336*/ 	.byte	0x07
	.zero		1


	//   ....[31]....
        /*0338*/ 	.word	0x00000b00
        /*033c*/ 	.word	0x000000ff
        /*0340*/ 	.word	0x000000f8
        /*0344*/ 	.short	0x0100
        /*0346*/ 	.byte	0x07
	.zero		1


	//   ....[32]....
        /*0348*/ 	.word	0x00000c20
        /*034c*/ 	.word	0x000000ff
        /*0350*/ 	.word	0x00000100
        /*0354*/ 	.short	0x0100
        /*0356*/ 	.byte	0x08
	.zero		1


	//   ....[33]....
        /*0358*/ 	.word	0x00000c30
        /*035c*/ 	.word	0x000000ff
        /*0360*/ 	.word	0x00000110
        /*0364*/ 	.short	0x0100
        /*0366*/ 	.byte	0x08
	.zero		1


	//   ....[34]....
        /*0368*/ 	.word	0x00000c40
        /*036c*/ 	.word	0x000000ff
        /*0370*/ 	.word	0x00000108
        /*0374*/ 	.short	0x0100
        /*0376*/ 	.byte	0x08
	.zero		1


	//   ....[35]....
        /*0378*/ 	.word	0x00000c50
        /*037c*/ 	.word	0x000000ff
        /*0380*/ 	.word	0x00000118
        /*0384*/ 	.short	0x0100
        /*0386*/ 	.byte	0x08
	.zero		1


	//   ....[36]....
        /*0388*/ 	.word	0x00000d40
        /*038c*/ 	.word	0x000000ff
        /*0390*/ 	.word	0x00000120
        /*0394*/ 	.short	0x0100
        /*0396*/ 	.byte	0x07
	.zero		1


	//   ....[37]....
        /*0398*/ 	.word	0x00000d50
        /*039c*/ 	.word	0x000000ff
        /*03a0*/ 	.word	0x00000130
        /*03a4*/ 	.short	0x0100
        /*03a6*/ 	.byte	0x07
	.zero		1


	//   ....[38]....
        /*03a8*/ 	.word	0x00000d60
        /*03ac*/ 	.word	0x000000ff
        /*03b0*/ 	.word	0x00000128
        /*03b4*/ 	.short	0x0100
        /*03b6*/ 	.byte	0x07
	.zero		1


	//   ....[39]....
        /*03b8*/ 	.word	0x00000d70
        /*03bc*/ 	.word	0x000000ff
        /*03c0*/ 	.word	0x00000138
        /*03c4*/ 	.short	0x0100
        /*03c6*/ 	.byte	0x07
	.zero		1


	//   ....[40]....
        /*03c8*/ 	.word	0x00000e60
        /*03cc*/ 	.word	0x000000ff
        /*03d0*/ 	.word	0x00000140
        /*03d4*/ 	.short	0x0100
        /*03d6*/ 	.byte	0x06
	.zero		1


	//   ....[41]....
        /*03d8*/ 	.word	0x000017f0
        /*03dc*/ 	.word	0x00000005
        /*03e0*/ 	.word	0x00000130
        /*03e4*/ 	.short	0x010a
        /*03e6*/ 	.byte	0xff
	.zero		1


	//   ....[42]....
        /*03e8*/ 	.word	0x00001820
        /*03ec*/ 	.word	0x00000005
        /*03f0*/ 	.word	0x00000120
        /*03f4*/ 	.short	0x0101
        /*03f6*/ 	.byte	0xff
	.zero		1


	//   ....[43]....
        /*03f8*/ 	.word	0x000018a0
        /*03fc*/ 	.word	0x000000ff
        /*0400*/ 	.word	0x00000048
        /*0404*/ 	.short	0x010a
        /*0406*/ 	.byte	0x08
	.zero		1


	//   ....[44]....
        /*0408*/ 	.word	0x00001a20
        /*040c*/ 	.word	0x000000ff
        /*0410*/ 	.word	0x00000048
        /*0414*/ 	.short	0x010a
        /*0416*/ 	.byte	0x09
	.zero		1


	//   ....[45]....
        /*0418*/ 	.word	0x00001b30
        /*041c*/ 	.word	0x000000ff
        /*0420*/ 	.word	0x00000048
        /*0424*/ 	.short	0x010a
        /*0426*/ 	.byte	0x08
	.zero		1


	//   ....[46]....
        /*0428*/ 	.word	0x00001c30
        /*042c*/ 	.word	0x000000ff
        /*0430*/ 	.word	0x000000d8
        /*0434*/ 	.short	0x0101
        /*0436*/ 	.byte	0x06
	.zero		1


	//   ....[47]....
        /*0438*/ 	.word	0x00001c60
        /*043c*/ 	.word	0x00000008
        /*0440*/ 	.word	0x000000e0
        /*0444*/ 	.short	0x010a
        /*0446*/ 	.byte	0xff
	.zero		1


	//   ....[48]....
        /*0448*/ 	.word	0x00001d30
        /*044c*/ 	.word	0x00000008
        /*0450*/ 	.word	0x00000000
        /*0454*/ 	.short	0x0101
        /*0456*/ 	.byte	0xff
	.zero		1


	//   ....[49]....
        /*0458*/ 	.word	0x00002290
        /*045c*/ 	.word	0x000000ff
        /*0460*/ 	.word	0x00000000
        /*0464*/ 	.short	0x010a
        /*0466*/ 	.byte	0x04
	.zero		1


	//   ....[50]....
        /*0468*/ 	.word	0x00002320
        /*046c*/ 	.word	0x000000ff
        /*0470*/ 	.word	0x00000000
        /*0474*/ 	.short	0x010a
        /*0476*/ 	.byte	0x04
	.zero		1


	//   ....[51]....
        /*0478*/ 	.word	0x000023b0
        /*047c*/ 	.word	0x000000ff
        /*0480*/ 	.word	0x00000000
        /*0484*/ 	.short	0x010a
        /*0486*/ 	.byte	0x04
	.zero		1


	//   ....[52]....
        /*0488*/ 	.word	0x00002440
        /*048c*/ 	.word	0x000000ff
        /*0490*/ 	.word	0x00000000
        /*0494*/ 	.short	0x010a
        /*0496*/ 	.byte	0x04
	.zero		1


	//   ....[53]....
        /*0498*/ 	.word	0x000024d0
        /*049c*/ 	.word	0x000000ff
        /*04a0*/ 	.word	0x00000000
        /*04a4*/ 	.short	0x010a
        /*04a6*/ 	.byte	0x04
	.zero		1


	//   ....[54]....
        /*04a8*/ 	.word	0x00002560
        /*04ac*/ 	.word	0x000000ff
        /*04b0*/ 	.word	0x00000000
        /*04b4*/ 	.short	0x010a
        /*04b6*/ 	.byte	0x04
	.zero		1


	//   ....[55]....
        /*04b8*/ 	.word	0x000025f0
        /*04bc*/ 	.word	0x000000ff
        /*04c0*/ 	.word	0x00000000
        /*04c4*/ 	.short	0x010a
        /*04c6*/ 	.byte	0x04
	.zero		1


	//   ....[56]....
        /*04c8*/ 	.word	0x00002680
        /*04cc*/ 	.word	0x000000ff
        /*04d0*/ 	.word	0x00000000
        /*04d4*/ 	.short	0x010a
        /*04d6*/ 	.byte	0x04
	.zero		1


	//   ....[57]....
        /*04d8*/ 	.word	0x00002720
        /*04dc*/ 	.word	0x00000000
        /*04e0*/ 	.word	0x00000000
        /*04e4*/ 	.short	0x010a
        /*04e6*/ 	.byte	0xff
	.zero		1


	//   ....[58]....
        /*04e8*/ 	.word	0x00002850
        /*04ec*/ 	.word	0x00000000
        /*04f0*/ 	.word	0x00000120
        /*04f4*/ 	.short	0x010a
        /*04f6*/ 	.byte	0xff
	.zero		1


	//   ....[59]....
        /*04f8*/ 	.word	0x000028c0
        /*04fc*/ 	.word	0x00000004
        /*0500*/ 	.word	0x00000000
        /*0504*/ 	.short	0x0101
        /*0506*/ 	.byte	0xff
	.zero		1


	//   ....[60]....
        /*0508*/ 	.word	0x000028e0
        /*050c*/ 	.word	0x000000ff
        /*0510*/ 	.word	0x000000f0
        /*0514*/ 	.short	0x010a
        /*0516*/ 	.byte	0x05
	.zero		1


	//   ....[61]....
        /*0518*/ 	.word	0x00002a00
        /*051c*/ 	.word	0x00000000
        /*0520*/ 	.word	0x000000e0
        /*0524*/ 	.short	0x010a
        /*0526*/ 	.byte	0xff
	.zero		1


	//   ....[62]....
        /*0528*/ 	.word	0x00002b00
        /*052c*/ 	.word	0x00000000
        /*0530*/ 	.word	0x00000000
        /*0534*/ 	.short	0x0101
        /*0536*/ 	.byte	0xff
	.zero		1


	//   ....[63]....
        /*0538*/ 	.word	0x00002b90
        /*053c*/ 	.word	0x000000ff
        /*0540*/ 	.word	0x000000f0
        /*0544*/ 	.short	0x0106
        /*0546*/ 	.byte	0x05
	.zero		1


	//   ....[64]....
        /*0548*/ 	.word	0x00002bb0
        /*054c*/ 	.word	0x000000ff
        /*0550*/ 	.word	0x000000f0
        /*0554*/ 	.short	0x010a
        /*0556*/ 	.byte	0x05
	.zero		1


	//   ....[65]....
        /*0558*/ 	.word	0x00002c40
        /*055c*/ 	.word	0x000000ff
        /*0560*/ 	.word	0x000000f0
        /*0564*/ 	.short	0x0106
        /*0566*/ 	.byte	0x04
	.zero		1


	//   ....[66]....
        /*0568*/ 	.word	0x00002c80
        /*056c*/ 	.word	0x00000000
        /*0570*/ 	.word	0x000000f0
        /*0574*/ 	.short	0x010a
        /*0576*/ 	.byte	0xff
	.zero		1


	//   ....[67]....
        /*0578*/ 	.word	0x00002ec0
        /*057c*/ 	.word	0x000000ff
        /*0580*/ 	.word	0x00000008
        /*0584*/ 	.short	0x010a
        /*0586*/ 	.byte	0x06
	.zero		1


	//   ....[68]....
        /*0588*/ 	.word	0x00002ee0
        /*058c*/ 	.word	0x000000ff
        /*0590*/ 	.word	0x00000008
        /*0594*/ 	.short	0x010a
        /*0596*/ 	.byte	0x06
	.zero		1


	//   ....[69]....
        /*0598*/ 	.word	0x00003070
        /*059c*/ 	.word	0x000000ff
        /*05a0*/ 	.word	0x00000008
        /*05a4*/ 	.short	0x010a
        /*05a6*/ 	.byte	0x06
	.zero		1


	//   ....[70]....
        /*05a8*/ 	.word	0x00003090
        /*05ac*/ 	.word	0x000000ff
        /*05b0*/ 	.word	0x00000008
        /*05b4*/ 	.short	0x010a
        /*05b6*/ 	.byte	0x06
	.zero		1


	//   ....[71]....
        /*05b8*/ 	.word	0x00003150
        /*05bc*/ 	.word	0x000000ff
        /*05c0*/ 	.word	0x00000000
        /*05c4*/ 	.short	0x0101
        /*05c6*/ 	.byte	0x07
	.zero		1


	//   ....[72]....
        /*05c8*/ 	.word	0x00003440
        /*05cc*/ 	.word	0x00000000
        /*05d0*/ 	.word	0x000000e0
        /*05d4*/ 	.short	0x010a
        /*05d6*/ 	.byte	0xff
	.zero		1


	//   ....[73]....
        /*05d8*/ 	.word	0x00003500
        /*05dc*/ 	.word	0x00000000
        /*05e0*/ 	.word	0x00000000
        /*05e4*/ 	.short	0x0101
        /*05e6*/ 	.byte	0xff
	.zero		1


	//   ....[74]....
        /*05e8*/ 	.word	0x000035c0
        /*05ec*/ 	.word	0x000000ff
        /*05f0*/ 	.word	0x00000000
        /*05f4*/ 	.short	0x010a
        /*05f6*/ 	.byte	0x07
	.zero		1


	//   ....[75]....
        /*05f8*/ 	.word	0x000035d0
        /*05fc*/ 	.word	0x000000ff
        /*0600*/ 	.word	0x00000110
        /*0604*/ 	.short	0x010a
        /*0606*/ 	.byte	0x08
	.zero		1


	//   ....[76]....
        /*0608*/ 	.word	0x00003690
        /*060c*/ 	.word	0x000000ff
        /*0610*/ 	.word	0x00000000
        /*0614*/ 	.short	0x010a
        /*0616*/ 	.byte	0x07
	.zero		1


	//   ....[77]....
        /*0618*/ 	.word	0x000037d0
        /*061c*/ 	.word	0x000000ff
        /*0620*/ 	.word	0x00000000
        /*0624*/ 	.short	0x010a
        /*0626*/ 	.byte	0x1c
	.zero		1


	//   ....[78]....
        /*0628*/ 	.word	0x00003a30
        /*062c*/ 	.word	0x000000ff
        /*0630*/ 	.word	0x00000000
        /*0634*/ 	.short	0x010a
        /*0636*/ 	.byte	0x04
	.zero		1


	//   ....[79]....
        /*0638*/ 	.word	0x00003ad0
        /*063c*/ 	.word	0x00000000
        /*0640*/ 	.word	0x00000000
        /*0644*/ 	.short	0x010a
        /*0646*/ 	.byte	0xff
	.zero		1


	//   ....[80]....
        /*0648*/ 	.word	0x00003b10
        /*064c*/ 	.word	0x00000000
        /*0650*/ 	.word	0x00000000
        /*0654*/ 	.short	0x010a
        /*0656*/ 	.byte	0xff
	.zero		1


	//   ....[81]....
        /*0658*/ 	.word	0x00003b80
        /*065c*/ 	.word	0x000000ff
        /*0660*/ 	.word	0x00000000
        /*0664*/ 	.short	0x0101
        /*0666*/ 	.byte	0x04
	.zero		1


	//   ....[82]....
        /*0668*/ 	.word	0x00003bc0
        /*066c*/ 	.word	0x000000ff
        /*0670*/ 	.word	0x00000140
        /*0674*/ 	.short	0x010a
        /*0676*/ 	.byte	0x06
	.zero		1


	//   ....[83]....
        /*0678*/ 	.word	0x00003c20
        /*067c*/ 	.word	0x000000ff
        /*0680*/ 	.word	0x00000000
        /*0684*/ 	.short	0x0101
        /*0686*/ 	.byte	0x04
	.zero		1


	//   ....[84]....
        /*0688*/ 	.word	0x00004080
        /*068c*/ 	.word	0x00000000
        /*0690*/ 	.word	0x000000e0
        /*0694*/ 	.short	0x010a
        /*0696*/ 	.byte	0xff
	.zero		1


	//   ....[85]....
        /*0698*/ 	.word	0x00004140
        /*069c*/ 	.word	0x00000000
        /*06a0*/ 	.word	0x00000000
        /*06a4*/ 	.short	0x0101
        /*06a6*/ 	.byte	0xff
	.zero		1


	//   ....[86]....
        /*06a8*/ 	.word	0x00004460
        /*06ac*/ 	.word	0x000000ff
        /*06b0*/ 	.word	0x000000d8
        /*06b4*/ 	.short	0x010a
        /*06b6*/ 	.byte	0x06
	.zero		1


	//   ....[87]....
        /*06b8*/ 	.word	0x00004650
        /*06bc*/ 	.word	0x000000ff
        /*06c0*/ 	.word	0x000000b0
        /*06c4*/ 	.short	0x010a
        /*06c6*/ 	.byte	0x06
	.zero		1


	//   ....[88]....
        /*06c8*/ 	.word	0x00004920
        /*06cc*/ 	.word	0x000000ff
        /*06d0*/ 	.word	0x00000090
        /*06d4*/ 	.short	0x010b
        /*06d6*/ 	.byte	0x06
	.zero		1


	//   ....[89]....
        /*06d8*/ 	.word	0x00004930
        /*06dc*/ 	.word	0x000000ff
        /*06e0*/ 	.word	0x00000000
        /*06e4*/ 	.short	0x0101
        /*06e6*/ 	.byte	0x15
	.zero		1


	//   ....[90]....
        /*06e8*/ 	.word	0x00004940
        /*06ec*/ 	.word	0x000000ff
        /*06f0*/ 	.word	0x000000b8
        /*06f4*/ 	.short	0x010a
        /*06f6*/ 	.byte	0x06
	.zero		1


	//   ....[91]....
        /*06f8*/ 	.word	0x00004be0
        /*06fc*/ 	.word	0x000000ff
        /*0700*/ 	.word	0x00000098
        /*0704*/ 	.short	0x010b
        /*0706*/ 	.byte	0x06
	.zero		1


	//   ....[92]....
        /*0708*/ 	.word	0x00004bf0
        /*070c*/ 	.word	0x000000ff
        /*0710*/ 	.word	0x00000000
        /*0714*/ 	.short	0x0101
        /*0716*/ 	.byte	0x15
	.zero		1


	//   ....[93]....
        /*0718*/ 	.word	0x00004c00
        /*071c*/ 	.word	0x000000ff
        /*0720*/ 	.word	0x000000c0
        /*0724*/ 	.short	0x010a
        /*0726*/ 	.byte	0x06
	.zero		1


	//   ....[94]....
        /*0728*/ 	.word	0x00004f50
        /*072c*/ 	.word	0x000000ff
        /*0730*/ 	.word	0x000000a0
        /*0734*/ 	.short	0x010b
        /*0736*/ 	.byte	0x06
	.zero		1


	//   ....[95]....
        /*0738*/ 	.word	0x00004fb0
        /*073c*/ 	.word	0x000000ff
        /*0740*/ 	.word	0x00000000
        /*0744*/ 	.short	0x0101
        /*0746*/ 	.byte	0x15
	.zero		1


	//   ....[96]....
        /*0748*/ 	.word	0x00004fc0
        /*074c*/ 	.word	0x000000ff
        /*0750*/ 	.word	0x000000c8
        /*0754*/ 	.short	0x010a
        /*0756*/ 	.byte	0x06
	.zero		1


	//   ....[97]....
        /*0758*/ 	.word	0x000052c0
        /*075c*/ 	.word	0x000000ff
        /*0760*/ 	.word	0x000000a8
        /*0764*/ 	.short	0x010b
        /*0766*/ 	.byte	0x06
	.zero		1


	//   ....[98]....
        /*0768*/ 	.word	0x000052e0
        /*076c*/ 	.word	0x000000ff
        /*0770*/ 	.word	0x00000000
        /*0774*/ 	.short	0x0101
        /*0776*/ 	.byte	0x07
	.zero		1


	//   ....[99]....
        /*0778*/ 	.word	0x00005320
        /*077c*/ 	.word	0x000000ff
        /*0780*/ 	.word	0x000000b0
        /*0784*/ 	.short	0x010a
        /*0786*/ 	.byte	0x06
	.zero		1


	//   ....[100]....
        /*0788*/ 	.word	0x00005340
        /*078c*/ 	.word	0x000000ff
        /*0790*/ 	.word	0x000000b8
        /*0794*/ 	.short	0x010a
        /*0796*/ 	.byte	0x06
	.zero		1


	//   ....[101]....
        /*0798*/ 	.word	0x00005360
        /*079c*/ 	.word	0x000000ff
        /*07a0*/ 	.word	0x000000c0
        /*07a4*/ 	.short	0x010a
        /*07a6*/ 	.byte	0x06
	.zero		1


	//   ....[102]....
        /*07a8*/ 	.word	0x000053a0
        /*07ac*/ 	.word	0x00000000
        /*07b0*/ 	.word	0x000000c8
        /*07b4*/ 	.short	0x010a
        /*07b6*/ 	.byte	0xff
	.zero		1


	//   ....[103]....
        /*07b8*/ 	.word	0x000056d0
        /*07bc*/ 	.word	0x00000000
        /*07c0*/ 	.word	0x000000e0
        /*07c4*/ 	.short	0x010a
        /*07c6*/ 	.byte	0xff
	.zero		1


	//   ....[104]....
        /*07c8*/ 	.word	0x000057e0
        /*07cc*/ 	.word	0x00000000
        /*07d0*/ 	.word	0x00000000
        /*07d4*/ 	.short	0x0101
        /*07d6*/ 	.byte	0xff
	.zero		1


	//   ....[105]....
        /*07d8*/ 	.word	0x00006290
        /*07dc*/ 	.word	0x000000ff
        /*07e0*/ 	.word	0x00000090
        /*07e4*/ 	.short	0x010a
        /*07e6*/ 	.byte	0x30
	.zero		1


	//   ....[106]....
        /*07e8*/ 	.word	0x00006310
        /*07ec*/ 	.word	0x0000006e
        /*07f0*/ 	.word	0x00000100
        /*07f4*/ 	.short	0x010a
        /*07f6*/ 	.byte	0xff
	.zero		1


	//   ....[107]....
        /*07f8*/ 	.word	0x00006480
        /*07fc*/ 	.word	0x000000ff
        /*0800*/ 	.word	0x00000090
        /*0804*/ 	.short	0x010a
        /*0806*/ 	.byte	0x30
	.zero		1


	//   ....[108]....
        /*0808*/ 	.word	0x00006730
        /*080c*/ 	.word	0x0000006e
        /*0810*/ 	.word	0x00000100
        /*0814*/ 	.short	0x010a
        /*0816*/ 	.byte	0xff
	.zero		1


	//   ....[109]....
        /*0818*/ 	.word	0x000071a0
        /*081c*/ 	.word	0x00000000
        /*0820*/ 	.word	0x00000000
        /*0824*/ 	.short	0x0101
        /*0826*/ 	.byte	0xff
	.zero		1


	//   ....[110]....
        /*0828*/ 	.word	0x000071b0
        /*082c*/ 	.word	0x00000003
        /*0830*/ 	.word	0x00000090
        /*0834*/ 	.short	0x010a
        /*0836*/ 	.byte	0xff
	.zero		1


	//   ....[111]....
        /*0838*/ 	.word	0x00007270
        /*083c*/ 	.word	0x00000003
        /*0840*/ 	.word	0x00000090
        /*0844*/ 	.short	0x010a
        /*0846*/ 	.byte	0xff
	.zero		1


	//   ....[112]....
        /*0848*/ 	.word	0x00007f70
        /*084c*/ 	.word	0x00000000
        /*0850*/ 	.word	0x00000000
        /*0854*/ 	.short	0x0101
        /*0856*/ 	.byte	0xff
	.zero		1


	//   ....[113]....
        /*0858*/ 	.word	0x00007f90
        /*085c*/ 	.word	0x00000003
        /*0860*/ 	.word	0x00000090
        /*0864*/ 	.short	0x010a
        /*0866*/ 	.byte	0xff
	.zero		1


	//   ....[114]....
        /*0868*/ 	.word	0x00008040
        /*086c*/ 	.word	0x00000003
        /*0870*/ 	.word	0x00000090
        /*0874*/ 	.short	0x010a
        /*0876*/ 	.byte	0xff
	.zero		1


	//   ....[115]....
        /*0878*/ 	.word	0x00008d40
        /*087c*/ 	.word	0x00000000
        /*0880*/ 	.word	0x00000000
        /*0884*/ 	.short	0x0101
        /*0886*/ 	.byte	0xff
	.zero		1


	//   ....[116]....
        /*0888*/ 	.word	0x00008d60
        /*088c*/ 	.word	0x00000072
        /*0890*/ 	.word	0x00000090
        /*0894*/ 	.short	0x010a
        /*0896*/ 	.byte	0xff
	.zero		1


	//   ....[117]....
        /*0898*/ 	.word	0x00008e10
        /*089c*/ 	.word	0x00000072
        /*08a0*/ 	.word	0x00000090
        /*08a4*/ 	.short	0x010a
        /*08a6*/ 	.byte	0xff
	.zero		1


	//   ....[118]....
        /*08a8*/ 	.word	0x00009260
        /*08ac*/ 	.word	0x00000000
        /*08b0*/ 	.word	0x00000000
        /*08b4*/ 	.short	0x0101
        /*08b6*/ 	.byte	0xff
	.zero		1


	//   ....[119]....
        /*08b8*/ 	.word	0x00009b50
        /*08bc*/ 	.word	0x00000003
        /*08c0*/ 	.word	0x00000000
        /*08c4*/ 	.short	0x0101
        /*08c6*/ 	.byte	0xff
	.zero		1


	//   ....[120]....
        /*08c8*/ 	.word	0x00009dc0
        /*08cc*/ 	.word	0x000000ff
        /*08d0*/ 	.word	0x00000000
        /*08d4*/ 	.short	0x0101
        /*08d6*/ 	.byte	0x04
	.zero		1


	//   ....[121]....
        /*08d8*/ 	.word	0x00009de0
        /*08dc*/ 	.word	0x00000005
        /*08e0*/ 	.word	0x00000130
        /*08e4*/ 	.short	0x010a
        /*08e6*/ 	.byte	0xff
	.zero		1


	//   ....[122]....
        /*08e8*/ 	.word	0x00009e40
        /*08ec*/ 	.word	0x00000004
        /*08f0*/ 	.word	0x00000048
        /*08f4*/ 	.short	0x010a
        /*08f6*/ 	.byte	0xff
	.zero		1


	//   ....[123]....
        /*08f8*/ 	.word	0x00009e90
        /*08fc*/ 	.word	0x00000008
        /*0900*/ 	.word	0x000000e0
        /*0904*/ 	.short	0x010a
        /*0906*/ 	.byte	0xff
	.zero		1


	//   ....[124]....
        /*0908*/ 	.word	0x00009ef0
        /*090c*/ 	.word	0x00000000
        /*0910*/ 	.word	0x00000000
        /*0914*/ 	.short	0x010a
        /*0916*/ 	.byte	0xff
	.zero		1


	//   ....[125]....
        /*0918*/ 	.word	0x00009f50
        /*091c*/ 	.word	0x00000000
        /*0920*/ 	.word	0x00000000
        /*0924*/ 	.short	0x010a
        /*0926*/ 	.byte	0xff
	.zero		1


	//   ....[126]....
        /*0928*/ 	.word	0x00009fb0
        /*092c*/ 	.word	0x00000000
        /*0930*/ 	.word	0x00000000
        /*0934*/ 	.short	0x010a
        /*0936*/ 	.byte	0xff
	.zero		1


	//   ....[127]....
        /*0938*/ 	.word	0x0000a010
        /*093c*/ 	.word	0x00000000
        /*0940*/ 	.word	0x00000000
        /*0944*/ 	.short	0x010a
        /*0946*/ 	.byte	0xff
	.zero		1


	//   ....[128]....
        /*0948*/ 	.word	0x0000a070
        /*094c*/ 	.word	0x00000000
        /*0950*/ 	.word	0x00000000
        /*0954*/ 	.short	0x010a
        /*0956*/ 	.byte	0xff
	.zero		1


	//   ....[129]....
        /*0958*/ 	.word	0x0000a0d0
        /*095c*/ 	.word	0x00000000
        /*0960*/ 	.word	0x00000000
        /*0964*/ 	.short	0x010a
        /*0966*/ 	.byte	0xff
	.zero		1


	//   ....[130]....
        /*0968*/ 	.word	0x0000a130
        /*096c*/ 	.word	0x00000000
        /*0970*/ 	.word	0x00000000
        /*0974*/ 	.short	0x010a
        /*0976*/ 	.byte	0xff
	.zero		1


	//   ....[131]....
        /*0978*/ 	.word	0x0000a190
        /*097c*/ 	.word	0x00000000
        /*0980*/ 	.word	0x00000000
        /*0984*/ 	.short	0x010a
        /*0986*/ 	.byte	0xff
	.zero		1


	//   ....[132]....
        /*0988*/ 	.word	0x0000a1e0
        /*098c*/ 	.word	0x00000000
        /*0990*/ 	.word	0x00000120
        /*0994*/ 	.short	0x010a
        /*0996*/ 	.byte	0xff
	.zero		1


	//   ....[133]....
        /*0998*/ 	.word	0x0000a240
        /*099c*/ 	.word	0x00000000
        /*09a0*/ 	.word	0x000000f0
        /*09a4*/ 	.short	0x010a
        /*09a6*/ 	.byte	0xff
	.zero		1


	//   ....[134]....
        /*09a8*/ 	.word	0x0000a290
        /*09ac*/ 	.word	0x00000000
        /*09b0*/ 	.word	0x000000e0
        /*09b4*/ 	.short	0x010a
        /*09b6*/ 	.byte	0xff
	.zero		1


	//   ....[135]....
        /*09b8*/ 	.word	0x0000a2f0
        /*09bc*/ 	.word	0x00000000
        /*09c0*/ 	.word	0x000000f0
        /*09c4*/ 	.short	0x010a
        /*09c6*/ 	.byte	0xff
	.zero		1


	//   ....[136]....
        /*09c8*/ 	.word	0x0000a350
        /*09cc*/ 	.word	0x00000004
        /*09d0*/ 	.word	0x00000008
        /*09d4*/ 	.short	0x010a
        /*09d6*/ 	.byte	0xff
	.zero		1


	//   ....[137]....
        /*09d8*/ 	.word	0x0000a430
        /*09dc*/ 	.word	0x00000002
        /*09e0*/ 	.word	0x00000008
        /*09e4*/ 	.short	0x010a
        /*09e6*/ 	.byte	0xff
	.zero		1


	//   ....[138]....
        /*09e8*/ 	.word	0x0000a480
        /*09ec*/ 	.word	0x00000000
        /*09f0*/ 	.word	0x000000e0
        /*09f4*/ 	.short	0x010a
        /*09f6*/ 	.byte	0xff
	.zero		1


	//   ....[139]....
        /*09f8*/ 	.word	0x0000a4e0
        /*09fc*/ 	.word	0x00000000
        /*0a00*/ 	.word	0x00000110
        /*0a04*/ 	.short	0x010a
        /*0a06*/ 	.byte	0xff
	.zero		1


	//   ....[140]....
        /*0a08*/ 	.word	0x0000a540
        /*0a0c*/ 	.word	0x00000000
        /*0a10*/ 	.word	0x00000000
        /*0a14*/ 	.short	0x010a
        /*0a16*/ 	.byte	0xff
	.zero		1


	//   ....[141]....
        /*0a18*/ 	.word	0x0000a5a0
        /*0a1c*/ 	.word	0x00000000
        /*0a20*/ 	.word	0x00000000
        /*0a24*/ 	.short	0x010a
        /*0a26*/ 	.byte	0xff
	.zero		1


	//   ....[142]....
        /*0a28*/ 	.word	0x0000a600
        /*0a2c*/ 	.word	0x00000000
        /*0a30*/ 	.word	0x00000140
        /*0a34*/ 	.short	0x010a
        /*0a36*/ 	.byte	0xff
	.zero		1


	//   ....[143]....
        /*0a38*/ 	.word	0x0000a650
        /*0a3c*/ 	.word	0x00000000
        /*0a40*/ 	.word	0x000000e0
        /*0a44*/ 	.short	0x010a
        /*0a46*/ 	.byte	0xff
	.zero		1


	//   ....[144]....
        /*0a48*/ 	.word	0x0000a6b0
        /*0a4c*/ 	.word	0x00000000
        /*0a50*/ 	.word	0x000000d8
        /*0a54*/ 	.short	0x010a
        /*0a56*/ 	.byte	0xff
	.zero		1


	//   ....[145]....
        /*0a58*/ 	.word	0x0000a710
        /*0a5c*/ 	.word	0x00000000
        /*0a60*/ 	.word	0x000000b0
        /*0a64*/ 	.short	0x010a
        /*0a66*/ 	.byte	0xff
	.zero		1


	//   ....[146]....
        /*0a68*/ 	.word	0x0000a770
        /*0a6c*/ 	.word	0x00000000
        /*0a70*/ 	.word	0x000000b8
        /*0a74*/ 	.short	0x010a
        /*0a76*/ 	.byte	0xff
	.zero		1


	//   ....[147]....
        /*0a78*/ 	.word	0x0000a7d0
        /*0a7c*/ 	.word	0x00000000
        /*0a80*/ 	.word	0x000000c0
        /*0a84*/ 	.short	0x010a
        /*0a86*/ 	.byte	0xff
	.zero		1


	//   ....[148]....
        /*0a88*/ 	.word	0x0000a830
        /*0a8c*/ 	.word	0x00000000
        /*0a90*/ 	.word	0x000000c8
        /*0a94*/ 	.short	0x010a
        /*0a96*/ 	.byte	0xff
	.zero		1


	//   ....[149]....
        /*0a98*/ 	.word	0x0000a890
        /*0a9c*/ 	.word	0x00000000
        /*0aa0*/ 	.word	0x000000b0
        /*0aa4*/ 	.short	0x010a
        /*0aa6*/ 	.byte	0xff
	.zero		1


	//   ....[150]....
        /*0aa8*/ 	.word	0x0000a8f0
        /*0aac*/ 	.word	0x00000000
        /*0ab0*/ 	.word	0x000000b8
        /*0ab4*/ 	.short	0x010a
        /*0ab6*/ 	.byte	0xff
	.zero		1


	//   ....[151]....
        /*0ab8*/ 	.word	0x0000a950
        /*0abc*/ 	.word	0x00000000
        /*0ac0*/ 	.word	0x000000c0
        /*0ac4*/ 	.short	0x010a
        /*0ac6*/ 	.byte	0xff
	.zero		1


	//   ....[152]....
        /*0ac8*/ 	.word	0x0000a9a0
        /*0acc*/ 	.word	0x00000000
        /*0ad0*/ 	.word	0x000000e0
        /*0ad4*/ 	.short	0x010a
        /*0ad6*/ 	.byte	0xff
	.zero		1


	//   ....[153]....
        /*0ad8*/ 	.word	0x0000aa00
        /*0adc*/ 	.word	0x00000000
        /*0ae0*/ 	.word	0x00000090
        /*0ae4*/ 	.short	0x010a
        /*0ae6*/ 	.byte	0xff
	.zero		1


	//   ....[154]....
        /*0ae8*/ 	.word	0x0000aa50
        /*0aec*/ 	.word	0x0000006e
        /*0af0*/ 	.word	0x00000100
        /*0af4*/ 	.short	0x010a
        /*0af6*/ 	.byte	0xff
	.zero		1


	//   ....[155]....
        /*0af8*/ 	.word	0x0000aaa0
        /*0afc*/ 	.word	0x00000003
        /*0b00*/ 	.word	0x00000090
        /*0b04*/ 	.short	0x010a
        /*0b06*/ 	.byte	0xff
	.zero		1


	//   ....[156]....
        /*0b08*/ 	.word	0x0000aaf0
        /*0b0c*/ 	.word	0x00000003
        /*0b10*/ 	.word	0x00000090
        /*0b14*/ 	.short	0x010a
        /*0b16*/ 	.byte	0xff
	.zero		1


	//   ....[157]....
        /*0b18*/ 	.word	0x0000ab40
        /*0b1c*/ 	.word	0x00000072
        /*0b20*/ 	.word	0x00000090
        /*0b24*/ 	.short	0x010a
        /*0b26*/ 	.byte	0xff
	.zero		1


	//----- nvinfo : EIATTR_NUM_MBARRIERS
	.align		4
.L_47:
        /*0b28*/ 	.byte	0x03, 0x38
        /*0b2a*/ 	.short	0x0029


	//----- nvinfo : EIATTR_EXIT_INSTR_OFFSETS
	.align		4
        /*0b2c*/ 	.byte	0x04, 0x1c
        /*0b2e*/ 	.short	(.L_49 - .L_48)


	//   ....[0]....
.L_48:
        /*0b30*/ 	.word	0x00002750


	//   ....[1]....
        /*0b34*/ 	.word	0x00002c50


	//   ....[2]....
        /*0b38*/ 	.word	0x00002cb0


	//   ....[3]....
        /*0b3c*/ 	.word	0x00003e40


	//   ....[4]....
        /*0b40*/ 	.word	0x000053d0


	//   ....[5]....
        /*0b44*/ 	.word	0x00005410


	//   ....[6]....
        /*0b48*/ 	.word	0x00009cb0


	//   ....[7]....
        /*0b4c*/ 	.word	0x00009d30


	//   ....[8]....
        /*0b50*/ 	.word	0x00009d60


	//   ....[9]....
        /*0b54*/ 	.word	0x00009dd0


	//----- nvinfo : EIATTR_MAX_THREADS
	.align		4
.L_49:
        /*0b58*/ 	.byte	0x04, 0x05
        /*0b5a*/ 	.short	(.L_51 - .L_50)
.L_50:
        /*0b5c*/ 	.word	0x00000100
        /*0b60*/ 	.word	0x00000001
        /*0b64*/ 	.word	0x00000001


	//----- nvinfo : EIATTR_CRS_STACK_SIZE
	.align		4
.L_51:
        /*0b68*/ 	.byte	0x04, 0x1e
        /*0b6a*/ 	.short	(.L_53 - .L_52)
.L_52:
        /*0b6c*/ 	.word	0x00000000


	//----- nvinfo : EIATTR_CBANK_PARAM_SIZE
	.align		4
.L_53:
        /*0b70*/ 	.byte	0x03, 0x19
        /*0b72*/ 	.short	0x0a00


	//----- nvinfo : EIATTR_PARAM_CBANK
	.align		4
        /*0b74*/ 	.byte	0x04, 0x0a
        /*0b76*/ 	.short	(.L_55 - .L_54)
	.align		4
.L_54:
        /*0b78*/ 	.word	index@(.nv.constant0._ZN7cutlass13device_kernelINS_4gemm6kernel13GemmUniversalIN4cute5tupleIJiiiiEEENS1_10collective13CollectiveMmaINS1_41MainloopSm100TmaUmmaWarpSpecializedSparseILi9ELi2ELi2ENS5_IJNS4_1CILi2EEENSA_ILi1EEESC_EEEEENS5_IJNSA_ILi256EEENSA_ILi128EEESG_EEENS_12float_e4m3_tENS5_IJNS4_6LayoutINS5_IJiNS5_IJSB_iEEEiEEENS5_IJlNS5_IJSC_SB_EEElEEEEENSJ_INS5_IJNS5_IJSG_iEEESP_iEEENS5_IJNS5_IJSG_NSA_ILi16384EEEEEENS5_IJSC_lEEElEEEEEEEESI_NS5_IJlSC_lEEENS4_8TiledMMAINS4_8MMA_AtomIJNS4_32SM100_MMA_F8F6F4_2x1SM_SS_SPARSEISI_SI_fLi256ELi128ELNS4_4UMMA5MajorE0ELS12_0ELNS11_7ScaleInE0ELS13_0EEEEEENSJ_INS5_IJSC_SC_SC_EEENS5_IJNSA_ILi0EEES17_S17_EEEEENS5_IJNS4_10UnderscoreES1A_S1A_EEEEENS4_18SM100_TMA_2SM_LOADENS4_14ComposedLayoutINS4_7SwizzleILi2ELi4ELi3EEENS4_25smem_sparse_ptr_flag_bitsILi2ELi8EEENSJ_INS5_IJNS5_IJSC_NSA_ILi8EEEEEENS5_IJSB_NSA_ILi64EEEEEEEEENS5_IJNS5_IJS17_SG_EEESM_EEEEEEEvNS4_8identityES1D_NS1E_INS1F_ILi3ELi4ELi3EEENS4_18smem_ptr_flag_bitsILi8EEENSJ_INS5_IJS1J_SG_EEENS5_IJSG_SC_EEEEEEEvS1S_EENS_8epilogue10collective18CollectiveEpilogueINS21_23Sm100TmaWarpSpecializedILi4ELi2ELi32ELb1ELb0EEEJNS5_IJSG_SG_SG_EEENS5_IJNSJ_ISG_SC_EENSJ_INSA_ILi32EEESC_EEEEEfNS5_IJSC_llEEEfS2B_NS21_6fusion15FusionCallbacksIS25_NS2C_17LinearCombinationIffffLNS_15FloatRoundStyleE2EEES26_S2A_JEEENS4_5SM1004TMEM4LOAD26SM100_TMEM_LOAD_32dp32b32xENS4_13SM90_TMA_LOADENS1E_INS1F_ILi2ELi5ELi2EEENS1U_ILi32EEENSJ_INS5_IJS28_NSA_ILi4EEEEEENS5_IJSC_S28_EEEEEEENS4_39AutoVectorizingCopyWithAssumedAlignmentILi128EEENS4_14SM90_TMA_STOREES2T_S2V_S2V_EEEvvEEEEvNT_6ParamsE)
        /*0b7c*/ 	.short	0x0380
        /*0b7e*/ 	.short	0x0a00


	//----- nvinfo : EIATTR_SW_WAR
	.align		4
.L_55:
        /*0b80*/ 	.byte	0x04, 0x36
        /*0b82*/ 	.short	(.L_57 - .L_56)
.L_56:
        /*0b84*/ 	.word	0x00000008
.L_57:


//--------------------- .nv.callgraph             --------------------------
	.section	.nv.callgraph,"",@"SHT_CUDA_CALLGRAPH"
	.align	4
	.sectionentsize	8
	.align		4
        /*0000*/ 	.word	0x00000000
	.align		4
        /*0004*/ 	.word	0xffffffff
	.align		4
        /*0008*/ 	.word	index@(_ZN7cutlass13device_kernelINS_4gemm6kernel13GemmUniversalIN4cute5tupleIJiiiiEEENS1_10collective13CollectiveMmaINS1_41MainloopSm100TmaUmmaWarpSpecializedSparseILi9ELi2ELi2ENS5_IJNS4_1CILi2EEENSA_ILi1EEESC_EEEEENS5_IJNSA_ILi256EEENSA_ILi128EEESG_EEENS_12float_e4m3_tENS5_IJNS4_6LayoutINS5_IJiNS5_IJSB_iEEEiEEENS5_IJlNS5_IJSC_SB_EEElEEEEENSJ_INS5_IJNS5_IJSG_iEEESP_iEEENS5_IJNS5_IJSG_NSA_ILi16384EEEEEENS5_IJSC_lEEElEEEEEEEESI_NS5_IJlSC_lEEENS4_8TiledMMAINS4_8MMA_AtomIJNS4_32SM100_MMA_F8F6F4_2x1SM_SS_SPARSEISI_SI_fLi256ELi128ELNS4_4UMMA5MajorE0ELS12_0ELNS11_7ScaleInE0ELS13_0EEEEEENSJ_INS5_IJSC_SC_SC_EEENS5_IJNSA_ILi0EEES17_S17_EEEEENS5_IJNS4_10UnderscoreES1A_S1A_EEEEENS4_18SM100_TMA_2SM_LOADENS4_14ComposedLayoutINS4_7SwizzleILi2ELi4ELi3EEENS4_25smem_sparse_ptr_flag_bitsILi2ELi8EEENSJ_INS5_IJNS5_IJSC_NSA_ILi8EEEEEENS5_IJSB_NSA_ILi64EEEEEEEEENS5_IJNS5_IJS17_SG_EEESM_EEEEEEEvNS4_8identityES1D_NS1E_INS1F_ILi3ELi4ELi3EEENS4_18smem_ptr_flag_bitsILi8EEENSJ_INS5_IJS1J_SG_EEENS5_IJSG_SC_EEEEEEEvS1S_EENS_8epilogue10collective18CollectiveEpilogueINS21_23Sm100TmaWarpSpecializedILi4ELi2ELi32ELb1ELb0EEEJNS5_IJSG_SG_SG_EEENS5_IJNSJ_ISG_SC_EENSJ_INSA_ILi32EEESC_EEEEEfNS5_IJSC_llEEEfS2B_NS21_6fusion15FusionCallbacksIS25_NS2C_17LinearCombinationIffffLNS_15FloatRoundStyleE2EEES26_S2A_JEEENS4_5SM1004TMEM4LOAD26SM100_TMEM_LOAD_32dp32b32xENS4_13SM90_TMA_LOADENS1E_INS1F_ILi2ELi5ELi2EEENS1U_ILi32EEENSJ_INS5_IJS28_NSA_ILi4EEEEEENS5_IJSC_S28_EEEEEEENS4_39AutoVectorizingCopyWithAssumedAlignmentILi128EEENS4_14SM90_TMA_STOREES2T_S2V_S2V_EEEvvEEEEvNT_6ParamsE)
	.align		4
        /*000c*/ 	.word	index@(__assertfail)
	.align		4
        /*0010*/ 	.word	0x00000000
	.align		4
        /*0014*/ 	.word	0xfffffffe
	.align		4
        /*0018*/ 	.word	0x00000000
	.align		4
        /*001c*/ 	.word	0xfffffffd
	.align		4
        /*0020*/ 	.word	0x00000000
	.align		4
        /*0024*/ 	.word	0xfffffffc


//--------------------- .nv.constant4             --------------------------
	.section	.nv.constant4,"a",@progbits
	.align	8
	.align		8
.nv.constant4:
        /*0000*/ 	.dword	__assertfail
	.align		8
        /*0008*/ 	.dword	__unnamed_1
	.align		8
        /*0010*/ 	.dword	__unnamed_2
	.align		8
        /*0018*/ 	.dword	_ZN39_INTERNAL_819768d5_4_k_cu_b240c134_26614cuda3std3__45__cpo5beginE
	.align		8
        /*0020*/ 	.dword	_ZN39_INTERNAL_819768d5_4_k_cu_b240c134_26614cuda3std3__45__cpo3endE
	.align		8
        /*0028*/ 	.dword	_ZN39_INTERNAL_819768d5_4_k_cu_b240c134_26614cuda3std3__45__cpo6cbeginE
	.align		8
        /*0030*/ 	.dword	_ZN39_INTERNAL_819768d5_4_k_cu_b240c134_26614cuda3std3__45__cpo4cendE
	.align		8
        /*0038*/ 	.dword	_ZN39_INTERNAL_819768d5_4_k_cu_b240c134_26614cuda3std3__441_GLOBAL__N__819768d5_4_k_cu_b240c134_26616ignoreE
	.align		8
        /*0040*/ 	.dword	_ZN39_INTERNAL_819768d5_4_k_cu_b240c134_26614cuda3std3__419piecewise_constructE
	.align		8
        /*0048*/ 	.dword	_ZN39_INTERNAL_819768d5_4_k_cu_b240c134_26614cuda3std3__48in_placeE
	.align		8
        /*0050*/ 	.dword	_ZN39_INTERNAL_819768d5_4_k_cu_b240c134_26614cuda3std6ranges3__45__cpo4swapE
	.align		8
        /*0058*/ 	.dword	_ZN39_INTERNAL_819768d5_4_k_cu_b240c134_26614cuda3std6ranges3__45__cpo9iter_moveE
	.align		8
        /*0060*/ 	.dword	_ZN39_INTERNAL_819768d5_4_k_cu_b240c134_26614cute7productE
	.align		8
        /*0068*/ 	.dword	_ZN39_INTERNAL_819768d5_4_k_cu_b240c134_26614cute1_E
	.align		8
        /*0070*/ 	.dword	$str$25
	.align		8
        /*0078*/ 	.dword	$str$26
	.align		8
        /*0080*/ 	.dword	$str$27
	.align		8
        /*0088*/ 	.dword	$str$28


//--------------------- .text._ZN7cutlass13device_kernelINS_4gemm6kernel13GemmUniversalIN4cute5tupleIJiiiiEEENS1_10collective13CollectiveMmaINS1_41MainloopSm100TmaUmmaWarpSpecializedSparseILi9ELi2ELi2ENS5_IJNS4_1CILi2EEENSA_ILi1EEESC_EEEEENS5_IJNSA_ILi256EEENSA_ILi128EEESG_EEENS_12float_e4m3_tENS5_IJNS4_6LayoutINS5_IJiNS5_IJSB_iEEEiEEENS5_IJlNS5_IJSC_SB_EEElEEEEENSJ_INS5_IJNS5_IJSG_iEEESP_iEEENS5_IJNS5_IJSG_NSA_ILi16384EEEEEENS5_IJSC_lEEElEEEEEEEESI_NS5_IJlSC_lEEENS4_8TiledMMAINS4_8MMA_AtomIJNS4_32SM100_MMA_F8F6F4_2x1SM_SS_SPARSEISI_SI_fLi256ELi128ELNS4_4UMMA5MajorE0ELS12_0ELNS11_7ScaleInE0ELS13_0EEEEEENSJ_INS5_IJSC_SC_SC_EEENS5_IJNSA_ILi0EEES17_S17_EEEEENS5_IJNS4_10UnderscoreES1A_S1A_EEEEENS4_18SM100_TMA_2SM_LOADENS4_14ComposedLayoutINS4_7SwizzleILi2ELi4ELi3EEENS4_25smem_sparse_ptr_flag_bitsILi2ELi8EEENSJ_INS5_IJNS5_IJSC_NSA_ILi8EEEEEENS5_IJSB_NSA_ILi64EEEEEEEEENS5_IJNS5_IJS17_SG_EEESM_EEEEEEEvNS4_8identityES1D_NS1E_INS1F_ILi3ELi4ELi3EEENS4_18smem_ptr_flag_bitsILi8EEENSJ_INS5_IJS1J_SG_EEENS5_IJSG_SC_EEEEEEEvS1S_EENS_8epilogue10collective18CollectiveEpilogueINS21_23Sm100TmaWarpSpecializedILi4ELi2ELi32ELb1ELb0EEEJNS5_IJSG_SG_SG_EEENS5_IJNSJ_ISG_SC_EENSJ_INSA_ILi32EEESC_EEEEEfNS5_IJSC_llEEEfS2B_NS21_6fusion15FusionCallbacksIS25_NS2C_17LinearCombinationIffffLNS_15FloatRoundStyleE2EEES26_S2A_JEEENS4_5SM1004TMEM4LOAD26SM100_TMEM_LOAD_32dp32b32xENS4_13SM90_TMA_LOADENS1E_INS1F_ILi2ELi5ELi2EEENS1U_ILi32EEENSJ_INS5_IJS28_NSA_ILi4EEEEEENS5_IJSC_S28_EEEEEEENS4_39AutoVectorizingCopyWithAssumedAlignmentILi128EEENS4_14SM90_TMA_STOREES2T_S2V_S2V_EEEvvEEEEvNT_6ParamsE --------------------------
	.section	.text._ZN7cutlass13device_kernelINS_4gemm6kernel13GemmUniversalIN4cute5tupleIJiiiiEEENS1_10collective13CollectiveMmaINS1_41MainloopSm100TmaUmmaWarpSpecializedSparseILi9ELi2ELi2ENS5_IJNS4_1CILi2EEENSA_ILi1EEESC_EEEEENS5_IJNSA_ILi256EEENSA_ILi128EEESG_EEENS_12float_e4m3_tENS5_IJNS4_6LayoutINS5_IJiNS5_IJSB_iEEEiEEENS5_IJlNS5_IJSC_SB_EEElEEEEENSJ_INS5_IJNS5_IJSG_iEEESP_iEEENS5_IJNS5_IJSG_NSA_ILi16384EEEEEENS5_IJSC_lEEElEEEEEEEESI_NS5_IJlSC_lEEENS4_8TiledMMAINS4_8MMA_AtomIJNS4_32SM100_MMA_F8F6F4_2x1SM_SS_SPARSEISI_SI_fLi256ELi128ELNS4_4UMMA5MajorE0ELS12_0ELNS11_7ScaleInE0ELS13_0EEEEEENSJ_INS5_IJSC_SC_SC_EEENS5_IJNSA_ILi0EEES17_S17_EEEEENS5_IJNS4_10UnderscoreES1A_S1A_EEEEENS4_18SM100_TMA_2SM_LOADENS4_14ComposedLayoutINS4_7SwizzleILi2ELi4ELi3EEENS4_25smem_sparse_ptr_flag_bitsILi2ELi8EEENSJ_INS5_IJNS5_IJSC_NSA_ILi8EEEEEENS5_IJSB_NSA_ILi64EEEEEEEEENS5_IJNS5_IJS17_SG_EEESM_EEEEEEEvNS4_8identityES1D_NS1E_INS1F_ILi3ELi4ELi3EEENS4_18smem_ptr_flag_bitsILi8EEENSJ_INS5_IJS1J_SG_EEENS5_IJSG_SC_EEEEEEEvS1S_EENS_8epilogue10collective18CollectiveEpilogueINS21_23Sm100TmaWarpSpecializedILi4ELi2ELi32ELb1ELb0EEEJNS5_IJSG_SG_SG_EEENS5_IJNSJ_ISG_SC_EENSJ_INSA_ILi32EEESC_EEEEEfNS5_IJSC_llEEEfS2B_NS21_6fusion15FusionCallbacksIS25_NS2C_17LinearCombinationIffffLNS_15FloatRoundStyleE2EEES26_S2A_JEEENS4_5SM1004TMEM4LOAD26SM100_TMEM_LOAD_32dp32b32xENS4_13SM90_TMA_LOADENS1E_INS1F_ILi2ELi5ELi2EEENS1U_ILi32EEENSJ_INS5_IJS28_NSA_ILi4EEEEEENS5_IJSC_S28_EEEEEEENS4_39AutoVectorizingCopyWithAssumedAlignmentILi128EEENS4_14SM90_TMA_STOREES2T_S2V_S2V_EEEvvEEEEvNT_6ParamsE,"ax",@progbits
	.align	128
.text._ZN7cutlass13device_kernelINS_4gemm6kernel13GemmUniversalIN4cute5tupleIJiiiiEEENS1_10collective13CollectiveMmaINS1_41MainloopSm100TmaUmmaWarpSpecializedSparseILi9ELi2ELi2ENS5_IJNS4_1CILi2EEENSA_ILi1EEESC_EEEEENS5_IJNSA_ILi256EEENSA_ILi128EEESG_EEENS_12float_e4m3_tENS5_IJNS4_6LayoutINS5_IJiNS5_IJSB_iEEEiEEENS5_IJlNS5_IJSC_SB_EEElEEEEENSJ_INS5_IJNS5_IJSG_iEEESP_iEEENS5_IJNS5_IJSG_NSA_ILi16384EEEEEENS5_IJSC_lEEElEEEEEEEESI_NS5_IJlSC_lEEENS4_8TiledMMAINS4_8MMA_AtomIJNS4_32SM100_MMA_F8F6F4_2x1SM_SS_SPARSEISI_SI_fLi256ELi128ELNS4_4UMMA5MajorE0ELS12_0ELNS11_7ScaleInE0ELS13_0EEEEEENSJ_INS5_IJSC_SC_SC_EEENS5_IJNSA_ILi0EEES17_S17_EEEEENS5_IJNS4_10UnderscoreES1A_S1A_EEEEENS4_18SM100_TMA_2SM_LOADENS4_14ComposedLayoutINS4_7SwizzleILi2ELi4ELi3EEENS4_25smem_sparse_ptr_flag_bitsILi2ELi8EEENSJ_INS5_IJNS5_IJSC_NSA_ILi8EEEEEENS5_IJSB_NSA_ILi64EEEEEEEEENS5_IJNS5_IJS17_SG_EEESM_EEEEEEEvNS4_8identityES1D_NS1E_INS1F_ILi3ELi4ELi3EEENS4_18smem_ptr_flag_bitsILi8EEENSJ_INS5_IJS1J_SG_EEENS5_IJSG_SC_EEEEEEEvS1S_EENS_8epilogue10collective18CollectiveEpilogueINS21_23Sm100TmaWarpSpecializedILi4ELi2ELi32ELb1ELb0EEEJNS5_IJSG_SG_SG_EEENS5_IJNSJ_ISG_SC_EENSJ_INSA_ILi32EEESC_EEEEEfNS5_IJSC_llEEEfS2B_NS21_6fusion15FusionCallbacksIS25_NS2C_17LinearCombinationIffffLNS_15FloatRoundStyleE2EEES26_S2A_JEEENS4_5SM1004TMEM4LOAD26SM100_TMEM_LOAD_32dp32b32xENS4_13SM90_TMA_LOADENS1E_INS1F_ILi2ELi5ELi2EEENS1U_ILi32EEENSJ_INS5_IJS28_NSA_ILi4EEEEEENS5_IJSC_S28_EEEEEEENS4_39AutoVectorizingCopyWithAssumedAlignmentILi128EEENS4_14SM90_TMA_STOREES2T_S2V_S2V_EEEvvEEEEvNT_6ParamsE:
        .type           _ZN7cutlass13device_kernelINS_4gemm6kernel13GemmUniversalIN4cute5tupleIJiiiiEEENS1_10collective13CollectiveMmaINS1_41MainloopSm100TmaUmmaWarpSpecializedSparseILi9ELi2ELi2ENS5_IJNS4_1CILi2EEENSA_ILi1EEESC_EEEEENS5_IJNSA_ILi256EEENSA_ILi128EEESG_EEENS_12float_e4m3_tENS5_IJNS4_6LayoutINS5_IJiNS5_IJSB_iEEEiEEENS5_IJlNS5_IJSC_SB_EEElEEEEENSJ_INS5_IJNS5_IJSG_iEEESP_iEEENS5_IJNS5_IJSG_NSA_ILi16384EEEEEENS5_IJSC_lEEElEEEEEEEESI_NS5_IJlSC_lEEENS4_8TiledMMAINS4_8MMA_AtomIJNS4_32SM100_MMA_F8F6F4_2x1SM_SS_SPARSEISI_SI_fLi256ELi128ELNS4_4UMMA5MajorE0ELS12_0ELNS11_7ScaleInE0ELS13_0EEEEEENSJ_INS5_IJSC_SC_SC_EEENS5_IJNSA_ILi0EEES17_S17_EEEEENS5_IJNS4_10UnderscoreES1A_S1A_EEEEENS4_18SM100_TMA_2SM_LOADENS4_14ComposedLayoutINS4_7SwizzleILi2ELi4ELi3EEENS4_25smem_sparse_ptr_flag_bitsILi2ELi8EEENSJ_INS5_IJNS5_IJSC_NSA_ILi8EEEEEENS5_IJSB_NSA_ILi64EEEEEEEEENS5_IJNS5_IJS17_SG_EEESM_EEEEEEEvNS4_8identityES1D_NS1E_INS1F_ILi3ELi4ELi3EEENS4_18smem_ptr_flag_bitsILi8EEENSJ_INS5_IJS1J_SG_EEENS5_IJSG_SC_EEEEEEEvS1S_EENS_8epilogue10collective18CollectiveEpilogueINS21_23Sm100TmaWarpSpecializedILi4ELi2ELi32ELb1ELb0EEEJNS5_IJSG_SG_SG_EEENS5_IJNSJ_ISG_SC_EENSJ_INSA_ILi32EEESC_EEEEEfNS5_IJSC_llEEEfS2B_NS21_6fusion15FusionCallbacksIS25_NS2C_17LinearCombinationIffffLNS_15FloatRoundStyleE2EEES26_S2A_JEEENS4_5SM1004TMEM4LOAD26SM100_TMEM_LOAD_32dp32b32xENS4_13SM90_TMA_LOADENS1E_INS1F_ILi2ELi5ELi2EEENS1U_ILi32EEENSJ_INS5_IJS28_NSA_ILi4EEEEEENS5_IJSC_S28_EEEEEEENS4_39AutoVectorizingCopyWithAssumedAlignmentILi128EEENS4_14SM90_TMA_STOREES2T_S2V_S2V_EEEvvEEEEvNT_6ParamsE,@function
        .size           _ZN7cutlass13device_kernelINS_4gemm6kernel13GemmUniversalIN4cute5tupleIJiiiiEEENS1_10collective13CollectiveMmaINS1_41MainloopSm100TmaUmmaWarpSpecializedSparseILi9ELi2ELi2ENS5_IJNS4_1CILi2EEENSA_ILi1EEESC_EEEEENS5_IJNSA_ILi256EEENSA_ILi128EEESG_EEENS_12float_e4m3_tENS5_IJNS4_6LayoutINS5_IJiNS5_IJSB_iEEEiEEENS5_IJlNS5_IJSC_SB_EEElEEEEENSJ_INS5_IJNS5_IJSG_iEEESP_iEEENS5_IJNS5_IJSG_NSA_ILi16384EEEEEENS5_IJSC_lEEElEEEEEEEESI_NS5_IJlSC_lEEENS4_8TiledMMAINS4_8MMA_AtomIJNS4_32SM100_MMA_F8F6F4_2x1SM_SS_SPARSEISI_SI_fLi256ELi128ELNS4_4UMMA5MajorE0ELS12_0ELNS11_7ScaleInE0ELS13_0EEEEEENSJ_INS5_IJSC_SC_SC_EEENS5_IJNSA_ILi0EEES17_S17_EEEEENS5_IJNS4_10UnderscoreES1A_S1A_EEEEENS4_18SM100_TMA_2SM_LOADENS4_14ComposedLayoutINS4_7SwizzleILi2ELi4ELi3EEENS4_25smem_sparse_ptr_flag_bitsILi2ELi8EEENSJ_INS5_IJNS5_IJSC_NSA_ILi8EEEEEENS5_IJSB_NSA_ILi64EEEEEEEEENS5_IJNS5_IJS17_SG_EEESM_EEEEEEEvNS4_8identityES1D_NS1E_INS1F_ILi3ELi4ELi3EEENS4_18smem_ptr_flag_bitsILi8EEENSJ_INS5_IJS1J_SG_EEENS5_IJSG_SC_EEEEEEEvS1S_EENS_8epilogue10collective18CollectiveEpilogueINS21_23Sm100TmaWarpSpecializedILi4ELi2ELi32ELb1ELb0EEEJNS5_IJSG_SG_SG_EEENS5_IJNSJ_ISG_SC_EENSJ_INSA_ILi32EEESC_EEEEEfNS5_IJSC_llEEEfS2B_NS21_6fusion15FusionCallbacksIS25_NS2C_17LinearCombinationIffffLNS_15FloatRoundStyleE2EEES26_S2A_JEEENS4_5SM1004TMEM4LOAD26SM100_TMEM_LOAD_32dp32b32xENS4_13SM90_TMA_LOADENS1E_INS1F_ILi2ELi5ELi2EEENS1U_ILi32EEENSJ_INS5_IJS28_NSA_ILi4EEEEEENS5_IJSC_S28_EEEEEEENS4_39AutoVectorizingCopyWithAssumedAlignmentILi128EEENS4_14SM90_TMA_STOREES2T_S2V_S2V_EEEvvEEEEvNT_6ParamsE,(.L_x_196 - _ZN7cutlass13device_kernelINS_4gemm6kernel13GemmUniversalIN4cute5tupleIJiiiiEEENS1_10collective13CollectiveMmaINS1_41MainloopSm100TmaUmmaWarpSpecializedSparseILi9ELi2ELi2ENS5_IJNS4_1CILi2EEENSA_ILi1EEESC_EEEEENS5_IJNSA_ILi256EEENSA_ILi128EEESG_EEENS_12float_e4m3_tENS5_IJNS4_6LayoutINS5_IJiNS5_IJSB_iEEEiEEENS5_IJlNS5_IJSC_SB_EEElEEEEENSJ_INS5_IJNS5_IJSG_iEEESP_iEEENS5_IJNS5_IJSG_NSA_ILi16384EEEEEENS5_IJSC_lEEElEEEEEEEESI_NS5_IJlSC_lEEENS4_8TiledMMAINS4_8MMA_AtomIJNS4_32SM100_MMA_F8F6F4_2x1SM_SS_SPARSEISI_SI_fLi256ELi128ELNS4_4UMMA5MajorE0ELS12_0ELNS11_7ScaleInE0ELS13_0EEEEEENSJ_INS5_IJSC_SC_SC_EEENS5_IJNSA_ILi0EEES17_S17_EEEEENS5_IJNS4_10UnderscoreES1A_S1A_EEEEENS4_18SM100_TMA_2SM_LOADENS4_14ComposedLayoutINS4_7SwizzleILi2ELi4ELi3EEENS4_25smem_sparse_ptr_flag_bitsILi2ELi8EEENSJ_INS5_IJNS5_IJSC_NSA_ILi8EEEEEENS5_IJSB_NSA_ILi64EEEEEEEEENS5_IJNS5_IJS17_SG_EEESM_EEEEEEEvNS4_8identityES1D_NS1E_INS1F_ILi3ELi4ELi3EEENS4_18smem_ptr_flag_bitsILi8EEENSJ_INS5_IJS1J_SG_EEENS5_IJSG_SC_EEEEEEEvS1S_EENS_8epilogue10collective18CollectiveEpilogueINS21_23Sm100TmaWarpSpecializedILi4ELi2ELi32ELb1ELb0EEEJNS5_IJSG_SG_SG_EEENS5_IJNSJ_ISG_SC_EENSJ_INSA_ILi32EEESC_EEEEEfNS5_IJSC_llEEEfS2B_NS21_6fusion15FusionCallbacksIS25_NS2C_17LinearCombinationIffffLNS_15FloatRoundStyleE2EEES26_S2A_JEEENS4_5SM1004TMEM4LOAD26SM100_TMEM_LOAD_32dp32b32xENS4_13SM90_TMA_LOADENS1E_INS1F_ILi2ELi5ELi2EEENS1U_ILi32EEENSJ_INS5_IJS28_NSA_ILi4EEEEEENS5_IJSC_S28_EEEEEEENS4_39AutoVectorizingCopyWithAssumedAlignmentILi128EEENS4_14SM90_TMA_STOREES2T_S2V_S2V_EEEvvEEEEvNT_6ParamsE)
        .other          _ZN7cutlass13device_kernelINS_4gemm6kernel13GemmUniversalIN4cute5tupleIJiiiiEEENS1_10collective13CollectiveMmaINS1_41MainloopSm100TmaUmmaWarpSpecializedSparseILi9ELi2ELi2ENS5_IJNS4_1CILi2EEENSA_ILi1EEESC_EEEEENS5_IJNSA_ILi256EEENSA_ILi128EEESG_EEENS_12float_e4m3_tENS5_IJNS4_6LayoutINS5_IJiNS5_IJSB_iEEEiEEENS5_IJlNS5_IJSC_SB_EEElEEEEENSJ_INS5_IJNS5_IJSG_iEEESP_iEEENS5_IJNS5_IJSG_NSA_ILi16384EEEEEENS5_IJSC_lEEElEEEEEEEESI_NS5_IJlSC_lEEENS4_8TiledMMAINS4_8MMA_AtomIJNS4_32SM100_MMA_F8F6F4_2x1SM_SS_SPARSEISI_SI_fLi256ELi128ELNS4_4UMMA5MajorE0ELS12_0ELNS11_7ScaleInE0ELS13_0EEEEEENSJ_INS5_IJSC_SC_SC_EEENS5_IJNSA_ILi0EEES17_S17_EEEEENS5_IJNS4_10UnderscoreES1A_S1A_EEEEENS4_18SM100_TMA_2SM_LOADENS4_14ComposedLayoutINS4_7SwizzleILi2ELi4ELi3EEENS4_25smem_sparse_ptr_flag_bitsILi2ELi8EEENSJ_INS5_IJNS5_IJSC_NSA_ILi8EEEEEENS5_IJSB_NSA_ILi64EEEEEEEEENS5_IJNS5_IJS17_SG_EEESM_EEEEEEEvNS4_8identityES1D_NS1E_INS1F_ILi3ELi4ELi3EEENS4_18smem_ptr_flag_bitsILi8EEENSJ_INS5_IJS1J_SG_EEENS5_IJSG_SC_EEEEEEEvS1S_EENS_8epilogue10collective18CollectiveEpilogueINS21_23Sm100TmaWarpSpecializedILi4ELi2ELi32ELb1ELb0EEEJNS5_IJSG_SG_SG_EEENS5_IJNSJ_ISG_SC_EENSJ_INSA_ILi32EEESC_EEEEEfNS5_IJSC_llEEEfS2B_NS21_6fusion15FusionCallbacksIS25_NS2C_17LinearCombinationIffffLNS_15FloatRoundStyleE2EEES26_S2A_JEEENS4_5SM1004TMEM4LOAD26SM100_TMEM_LOAD_32dp32b32xENS4_13SM90_TMA_LOADENS1E_INS1F_ILi2ELi5ELi2EEENS1U_ILi32EEENSJ_INS5_IJS28_NSA_ILi4EEEEEENS5_IJSC_S28_EEEEEEENS4_39AutoVectorizingCopyWithAssumedAlignmentILi128EEENS4_14SM90_TMA_STOREES2T_S2V_S2V_EEEvvEEEEvNT_6ParamsE,@"STO_CUDA_ENTRY STV_DEFAULT"
_ZN7cutlass13device_kernelINS_4gemm6kernel13GemmUniversalIN4cute5tupleIJiiiiEEENS1_10collective13CollectiveMmaINS1_41MainloopSm100TmaUmmaWarpSpecializedSparseILi9ELi2ELi2ENS5_IJNS4_1CILi2EEENSA_ILi1EEESC_EEEEENS5_IJNSA_ILi256EEENSA_ILi128EEESG_EEENS_12float_e4m3_tENS5_IJNS4_6LayoutINS5_IJiNS5_IJSB_iEEEiEEENS5_IJlNS5_IJSC_SB_EEElEEEEENSJ_INS5_IJNS5_IJSG_iEEESP_iEEENS5_IJNS5_IJSG_NSA_ILi16384EEEEEENS5_IJSC_lEEElEEEEEEEESI_NS5_IJlSC_lEEENS4_8TiledMMAINS4_8MMA_AtomIJNS4_32SM100_MMA_F8F6F4_2x1SM_SS_SPARSEISI_SI_fLi256ELi128ELNS4_4UMMA5MajorE0ELS12_0ELNS11_7ScaleInE0ELS13_0EEEEEENSJ_INS5_IJSC_SC_SC_EEENS5_IJNSA_ILi0EEES17_S17_EEEEENS5_IJNS4_10UnderscoreES1A_S1A_EEEEENS4_18SM100_TMA_2SM_LOADENS4_14ComposedLayoutINS4_7SwizzleILi2ELi4ELi3EEENS4_25smem_sparse_ptr_flag_bitsILi2ELi8EEENSJ_INS5_IJNS5_IJSC_NSA_ILi8EEEEEENS5_IJSB_NSA_ILi64EEEEEEEEENS5_IJNS5_IJS17_SG_EEESM_EEEEEEEvNS4_8identityES1D_NS1E_INS1F_ILi3ELi4ELi3EEENS4_18smem_ptr_flag_bitsILi8EEENSJ_INS5_IJS1J_SG_EEENS5_IJSG_SC_EEEEEEEvS1S_EENS_8epilogue10collective18CollectiveEpilogueINS21_23Sm100TmaWarpSpecializedILi4ELi2ELi32ELb1ELb0EEEJNS5_IJSG_SG_SG_EEENS5_IJNSJ_ISG_SC_EENSJ_INSA_ILi32EEESC_EEEEEfNS5_IJSC_llEEEfS2B_NS21_6fusion15FusionCallbacksIS25_NS2C_17LinearCombinationIffffLNS_15FloatRoundStyleE2EEES26_S2A_JEEENS4_5SM1004TMEM4LOAD26SM100_TMEM_LOAD_32dp32b32xENS4_13SM90_TMA_LOADENS1E_INS1F_ILi2ELi5ELi2EEENS1U_ILi32EEENSJ_INS5_IJS28_NSA_ILi4EEEEEENS5_IJSC_S28_EEEEEEENS4_39AutoVectorizingCopyWithAssumedAlignmentILi128EEENS4_14SM90_TMA_STOREES2T_S2V_S2V_EEEvvEEEEvNT_6ParamsE:
[----:B------:R-:W1:Y:S01]  /*0000*/  LDC R1, c[0x0][0x37c] ;  /* 0x0000df00ff017b82 */ /* 0x000e620000000800 */
[----:B------:R-:W2:Y:S01]  /*0010*/  S2R R103, SR_TID.X ;  /* 0x0000000000677919 */ /* 0x000ea20000002100 */
[----:B------:R-:W3:Y:S06]  /*0020*/  LDCU.64 UR6, c[0x0][0xa90] ;  /* 0x00015200ff0677ac */ /* 0x000eec0008000a00 */
[----:B------:R-:W4:Y:S01]  /*0030*/  S2UR UR37, SR_CgaCtaId ;  /* 0x00000000002579c3 */ /* 0x000f220000008800 */
[----:B------:R-:W-:Y:S02]  /*0040*/  PRMT R89, RZ, 0x7610, R89 ;  /* 0x00007610ff597816 */ /* 0x000fe40000000059 */
[----:B------:R-:W-:Y:S01]  /*0050*/  ELECT P4, URZ, PT ;  /* 0x0000000000ff782f */ /* 0x000fe20003880000 */
[----:B------:R-:W1:Y:S01]  /*0060*/  LDCU.64 UR38, c[0x0][0x358] ;  /* 0x00006b00ff2677ac */ /* 0x000e620008000a00 */
[----:B---3--:R-:W-:-:S04]  /*0070*/  UISETP.NE.U32.AND UP0, UPT, UR6, URZ, UPT ;  /* 0x000000ff0600728c */ /* 0x008fc8000bf05070 */
[----:B------:R-:W-:Y:S02]  /*0080*/  UISETP.NE.AND.EX UP0, UPT, UR7, URZ, UPT, UP0 ;  /* 0x000000ff0700728c */ /* 0x000fe4000bf05300 */
[----:B----4-:R-:W-:Y:S02]  /*0090*/  ULOP3.LUT UR4, UR37, 0x1, URZ, 0xc0, !UPT ;  /* 0x0000000125047892 */ /* 0x010fe4000f8ec0ff */
[----:B------:R-:W-:Y:S01]  /*00a0*/  ULOP3.LUT UR5, UR37, 0x1, URZ, 0x3c, !UPT ;  /* 0x0000000125057892 */ /* 0x000fe2000f8e3cff */
[----:B--2---:R-:W-:-:S05]  /*00b0*/  SHF.R.U32.HI R94, RZ, 0x5, R103 ;  /* 0x00000005ff5e7819 */ /* 0x004fca0000011667 */
[----:B------:R-:W2:Y:S02]  /*00c0*/  SHFL.IDX PT, R0, R94, RZ, 0x1f ;  /* 0x00001fff5e007589 */ /* 0x000ea400000e0000 */
[----:B--2---:R-:W-:Y:S01]  /*00d0*/  R2UR UR10, R0 ;  /* 0x00000000000a72ca */ /* 0x004fe200000e0000 */
[----:B-1----:R-:W-:-:S14]  /*00e0*/  BRA.U UP0, `(.L_x_0) ;  /* 0x00000001002c7547 */ /* 0x002fdc000b800000 */
[----:B------:R-:W1:Y:S02]  /*00f0*/  LDCU.64 UR8, c[0x0][0xa88] ;  /* 0x00015100ff0877ac */ /* 0x000e640008000a00 */
[----:B-1----:R-:W-:-:S04]  /*0100*/  UISETP.NE.U32.AND UP0, UPT, UR8, URZ, UPT ;  /* 0x000000ff0800728c */ /* 0x002fc8000bf05070 */
[----:B------:R-:W-:-:S09]  /*0110*/  UISETP.NE.AND.EX UP0, UPT, UR9, URZ, UPT, UP0 ;  /* 0x000000ff0900728c */ /* 0x000fd2000bf05300 */
[----:B------:R-:W-:Y:S05]  /*0120*/  BRA.U !UP0, `(.L_x_1) ;  /* 0x0000000108107547 */ /* 0x000fea000b800000 */
[----:B------:R-:W1:Y:S02]  /*0130*/  LDC.64 R2, c[0x0][0xa88] ;  /* 0x0002a200ff027b82 */ /* 0x000e640000000a00 */
[----:B-1----:R1:W5:Y:S01]  /*0140*/  LDG.E R49, desc[UR38][R2.64] ;  /* 0x0000002602317981 */ /* 0x002362000c1e1900 */
[----:B------:R-:W-:Y:S01]  /*0150*/  HFMA2 R89, -RZ, RZ, 0, 5.9604644775390625e-08 ;  /* 0x00000001ff597431 */ /* 0x000fe200000001ff */
[----:B------:R-:W-:Y:S05]  /*0160*/  BRA `(.L_x_0) ;  /* 0x00000000000c7947 */ /* 0x000fea0003800000 */
.L_x_1:
[----:B------:R-:W1:Y:S01]  /*0170*/  LDCU UR8, c[0x0][0xa80] ;  /* 0x00015000ff0877ac */ /* 0x000e620008000800 */
[----:B------:R-:W-:Y:S01]  /*0180*/  HFMA2 R89, -RZ, RZ, 0, 5.9604644775390625e-08 ;  /* 0x00000001ff597431 */ /* 0x000fe200000001ff */
[----:B-1----:R-:W-:-:S07]  /*0190*/  MOV R49, UR8 ;  /* 0x0000000800317c02 */ /* 0x002fce0008000f00 */
.L_x_0:
[----:B------:R-:W2:Y:S02]  /*01a0*/  LDCU.64 UR8, c[0x0][0xab0] ;  /* 0x00015600ff0877ac */ /* 0x000ea40008000a00 */
[----:B--2---:R-:W-:-:S04]  /*01b0*/  UISETP.NE.U32.AND UP0, UPT, UR8, URZ, UPT ;  /* 0x000000ff0800728c */ /* 0x004fc8000bf05070 */
[----:B------:R-:W-:-:S09]  /*01c0*/  UISETP.NE.AND.EX UP0, UPT, UR9, URZ, UPT, UP0 ;  /* 0x000000ff0900728c */ /* 0x000fd2000bf05300 */
[----:B------:R-:W-:Y:S05]  /*01d0*/  BRA.U UP0, `(.L_x_2) ;  /* 0x0000000100247547 */ /* 0x000fea000b800000 */
[----:B------:R-:W2:Y:S02]  /*01e0*/  LDCU.64 UR8, c[0x0][0xaa8] ;  /* 0x00015500ff0877ac */ /* 0x000ea40008000a00 */
[----:B--2---:R-:W-:-:S04]  /*01f0*/  UISETP.NE.U32.AND UP0, UPT, UR8, URZ, UPT ;  /* 0x000000ff0800728c */ /* 0x004fc8000bf05070 */
[----:B------:R-:W-:-:S09]  /*0200*/  UISETP.NE.AND.EX UP0, UPT, UR9, URZ, UPT, UP0 ;  /* 0x000000ff0900728c */ /* 0x000fd2000bf05300 */
[----:B------:R-:W-:Y:S05]  /*0210*/  BRA.U !UP0, `(.L_x_3) ;  /* 0x00000001080c7547 */ /* 0x000fea000b800000 */
[----:B------:R-:W2:Y:S02]  /*0220*/  LDC.64 R46, c[0x0][0xaa8] ;  /* 0x0002aa00ff2e7b82 */ /* 0x000ea40000000a00 */
[----:B--2---:R2:W5:Y:S01]  /*0230*/  LDG.E R46, desc[UR38][R46.64] ;  /* 0x000000262e2e7981 */ /* 0x004562000c1e1900 */
[----:B------:R-:W-:Y:S05]  /*0240*/  BRA `(.L_x_2) ;  /* 0x0000000000087947 */ /* 0x000fea0003800000 */
.L_x_3:
[----:B------:R-:W2:Y:S02]  /*0250*/  LDCU UR8, c[0x0][0xaa0] ;  /* 0x00015400ff0877ac */ /* 0x000ea40008000800 */
[----:B--2---:R-:W-:Y:S02]  /*0260*/  MOV R46, UR8 ;  /* 0x00000008002e7c02 */ /* 0x004fe40008000f00 */
.L_x_2:
[----:B------:R-:W-:Y:S01]  /*0270*/  IMAD.U32 R0, RZ, RZ, UR10 ;  /* 0x0000000aff007e24 */ /* 0x000fe2000f8e00ff */
[----:B------:R-:W-:Y:S04]  /*0280*/  BSSY.RECONVERGENT B0, `(.L_x_4) ;  /* 0x000000f000007945 */ /* 0x000fe80003800200 */
[C---:B------:R-:W-:Y:S02]  /*0290*/  ISETP.NE.OR P1, PT, R0.reuse, 0x1, !P4 ;  /* 0x000000010000780c */ /* 0x040fe40006725670 */
[----:B------:R-:W-:-:S11]  /*02a0*/  ISETP.NE.OR P0, PT, R0, 0x3, !P4 ;  /* 0x000000030000780c */ /* 0x000fd60006705670 */
[----:B------:R-:W-:Y:S05]  /*02b0*/  @P1 BRA `(.L_x_5) ;  /* 0x00000000002c1947 */ /* 0x000fea0003800000 */
[----:B------:R-:W3:Y:S02]  /*02c0*/  LDCU.64 UR8, c[0x0][0x348] ;  /* 0x00006900ff0877ac */ /* 0x000ee40008000a00 */
[----:B---3--:R-:W-:Y:S02]  /*02d0*/  UIADD3 UR14, UP2, UPT, UR8, 0x80, URZ ;  /* 0x00000080080e7890 */ /* 0x008fe4000ff5e0ff */
[----:B------:R-:W-:Y:S02]  /*02e0*/  UIADD3 UR12, UP1, UPT, UR8, 0x280, URZ ;  /* 0x00000280080c7890 */ /* 0x000fe4000ff3e0ff */
[----:B------:R-:W-:Y:S02]  /*02f0*/  UIADD3 UR8, UP0, UPT, UR8, 0x180, URZ ;  /* 0x0000018008087890 */ /* 0x000fe4000ff1e0ff */
[----:B------:R-:W-:Y:S02]  /*0300*/  UIADD3.X UR15, UPT, UPT, URZ, UR9, URZ, UP2, !UPT ;  /* 0x00000009ff0f7290 */ /* 0x000fe400097fe4ff */
[----:B------:R-:W-:-:S02]  /*0310*/  UIADD3.X UR13, UPT, UPT, URZ, UR9, URZ, UP1, !UPT ;  /* 0x00000009ff0d7290 */ /* 0x000fc40008ffe4ff */
[----:B------:R-:W-:-:S05]  /*0320*/  UIADD3.X UR9, UPT, UPT, URZ, UR9, URZ, UP0, !UPT ;  /* 0x00000009ff097290 */ /* 0x000fca00087fe4ff */
[----:B------:R3:W-:Y:S02]  /*0330*/  UTMACCTL.PF [UR14] ;  /* 0x000000000e0079b9 */ /* 0x0007e40008040000 */
[----:B------:R3:W-:Y:S02]  /*0340*/  UTMACCTL.PF [UR12] ;  /* 0x000000000c0079b9 */ /* 0x0007e40008040000 */
[----:B------:R3:W-:Y:S02]  /*0350*/  UTMACCTL.PF [UR8] ;  /* 0x00000000080079b9 */ /* 0x0007e40008040000 */
[----:B---3--:R-:W-:Y:S01]  /*0360*/  NOP ;  /* 0x0000000000007918 */ /* 0x008fe20000000000 */
.L_x_5:
[----:B------:R-:W-:Y:S05]  /*0370*/  BSYNC.RECONVERGENT B0 ;  /* 0x0000000000007941 */ /* 0x000fea0003800200 */
.L_x_4:
[----:B------:R-:W-:Y:S04]  /*0380*/  BSSY.RECONVERGENT B0, `(.L_x_6) ;  /* 0x000000a000007945 */ /* 0x000fe80003800200 */
[----:B------:R-:W-:Y:S05]  /*0390*/  @P0 BRA `(.L_x_7) ;  /* 0x0000000000200947 */ /* 0x000fea0003800000 */
[----:B------:R-:W3:Y:S02]  /*03a0*/  LDCU.64 UR8, c[0x0][0x348] ;  /* 0x00006900ff0877ac */ /* 0x000ee40008000a00 */
[----:B---3--:R-:W-:Y:S02]  /*03b0*/  UIADD3 UR12, UP1, UPT, UR8, 0x780, URZ ;  /* 0x00000780080c7890 */ /* 0x008fe4000ff3e0ff */
[----:B------:R-:W-:Y:S02]  /*03c0*/  UIADD3 UR8, UP0, UPT, UR8, 0x880, URZ ;  /* 0x0000088008087890 */ /* 0x000fe4000ff1e0ff */
[----:B------:R-:W-:Y:S02]  /*03d0*/  UIADD3.X UR13, UPT, UPT, URZ, UR9, URZ, UP1, !UPT ;  /* 0x00000009ff0d7290 */ /* 0x000fe40008ffe4ff */
[----:B------:R-:W-:-:S07]  /*03e0*/  UIADD3.X UR9, UPT, UPT, URZ, UR9, URZ, UP0, !UPT ;  /* 0x00000009ff097290 */ /* 0x000fce00087fe4ff */
[----:B------:R3:W-:Y:S02]  /*03f0*/  UTMACCTL.PF [UR12] ;  /* 0x000000000c0079b9 */ /* 0x0007e40008040000 */
[----:B------:R3:W-:Y:S02]  /*0400*/  UTMACCTL.PF [UR8] ;  /* 0x00000000080079b9 */ /* 0x0007e40008040000 */
[----:B---3--:R-:W-:Y:S01]  /*0410*/  NOP ;  /* 0x0000000000007918 */ /* 0x008fe20000000000 */
.L_x_7:
[----:B------:R-:W-:Y:S05]  /*0420*/  BSYNC.RECONVERGENT B0 ;  /* 0x0000000000007941 */ /* 0x000fea0003800200 */
.L_x_6:
[----:B------:R-:W3:Y:S01]  /*0430*/  LDCU.64 UR8, c[0x0][0xa88] ;  /* 0x00015100ff0877ac */ /* 0x000ee20008000a00 */
[----:B------:R-:W-:Y:S02]  /*0440*/  UISETP.EQ.U32.AND UP1, UPT, UR6, URZ, UPT ;  /* 0x000000ff0600728c */ /* 0x000fe4000bf22070 */
[----:B------:R-:W-:Y:S02]  /*0450*/  UPLOP3.LUT UP5, UPT, UPT, UPT, UPT, 0x80, 0x8 ;  /* 0x000000000008789c */ /* 0x000fe40003faf070 */
[----:B---3--:R-:W-:-:S04]  /*0460*/  UISETP.NE.U32.AND UP0, UPT, UR8, URZ, UPT ;  /* 0x000000ff0800728c */ /* 0x008fc8000bf05070 */
[----:B------:R-:W-:-:S04]  /*0470*/  UISETP.NE.AND.EX UP0, UPT, UR9, URZ, UPT, UP0 ;  /* 0x000000ff0900728c */ /* 0x000fc8000bf05300 */
[----:B------:R-:W-:-:S04]  /*0480*/  UISETP.EQ.OR.EX UP2, UPT, UR7, URZ, !UP0, UP1 ;  /* 0x000000ff0700728c */ /* 0x000fc8000c742710 */
[----:B------:R-:W-:-:S05]  /*0490*/  UP2UR UR50, UPR, URZ, 0x4 ;  /* 0x00000004ff327883 */ /* 0x000fca0008000000 */
[----:B------:R-:W-:Y:S07]  /*04a0*/  BRA.U !UP2, `(.L_x_8) ;  /* 0x000000010a207547 */ /* 0x000fee000b800000 */
[----:B------:R-:W-:Y:S01]  /*04b0*/  UISETP.NE.U32.AND UP2, UPT, UR6, URZ, UPT ;  /* 0x000000ff0600728c */ /* 0x000fe2000bf45070 */
[----:B-----5:R-:W-:Y:S01]  /*04c0*/  FSETP.NEU.AND P0, PT, R49, RZ, PT ;  /* 0x000000ff3100720b */ /* 0x020fe20003f0d000 */
[----:B------:R-:W-:Y:S02]  /*04d0*/  USEL UR6, URZ, 0xffffffff, UP0 ;  /* 0xffffffffff067887 */ /* 0x000fe40008000000 */
[----:B------:R-:W-:-:S10]  /*04e0*/  UISETP.NE.AND.EX UP2, UPT, UR7, URZ, UPT, UP2 ;  /* 0x000000ff0700728c */ /* 0x000fd4000bf45320 */
[----:B------:R-:W-:Y:S01]  /*04f0*/  VOTEU.ANY UP1, P0 ;  /* 0x0000000000ff7886 */ /* 0x000fe20000020100 */
[----:B------:R-:W-:-:S04]  /*0500*/  @!UP2 USEL UR6, URZ, 0xffffffff, UP1 ;  /* 0xffffffffff06a887 */ /* 0x000fc80008800000 */
[----:B------:R-:W-:-:S04]  /*0510*/  ULOP3.LUT UR6, UR6, 0x1, URZ, 0xc0, !UPT ;  /* 0x0000000106067892 */ /* 0x000fc8000f8ec0ff */
[----:B------:R-:W-:-:S11]  /*0520*/  UISETP.NE.U32.AND UP5, UPT, UR6, 0x1, UPT ;  /* 0x000000010600788c */ /* 0x000fd6000bfa5070 */
.L_x_8:
[----:B------:R-:W3:Y:S02]  /*0530*/  SHFL.IDX PT, R0, R94, RZ, 0x1f ;  /* 0x00001fff5e007589 */ /* 0x000ee400000e0000 */
[----:B---3--:R-:W-:-:S13]  /*0540*/  ISETP.NE.AND P0, PT, R0, RZ, PT ;  /* 0x000000ff0000720c */ /* 0x008fda0003f05270 */
[----:B------:R-:W-:Y:S05]  /*0550*/  @P0 BRA `(.L_x_9) ;  /* 0x0000000000780947 */ /* 0x000fea0003800000 */
[----:B------:R-:W-:Y:S01]  /*0560*/  ELECT P0, URZ, PT ;  /* 0x0000000000ff782f */ /* 0x000fe20003800000 */
[----:B------:R-:W-:-:S12]  /*0570*/  BSSY.RECONVERGENT B0, `(.L_x_9) ;  /* 0x000001c000007945 */ /* 0x000fd80003800200 */
[----:B------:R-:W-:Y:S05]  /*0580*/  @!P0 BRA `(.L_x_10) ;  /* 0x0000000000688947 */ /* 0x000fea0003800000 */
[----:B------:R-:W-:Y:S01]  /*0590*/  UMOV UR7, 0x400 ;  /* 0x0000040000077882 */ /* 0x000fe20000000000 */
[----:B------:R-:W-:Y:S01]  /*05a0*/  UMOV UR6, 0x1 ;  /* 0x0000000100067882 */ /* 0x000fe20000000000 */
[----:B------:R-:W-:Y:S02]  /*05b0*/  ULEA UR7, UR37, UR7, 0x18 ;  /* 0x0000000725077291 */ /* 0x000fe4000f8ec0ff */
[----:B------:R-:W-:-:S04]  /*05c0*/  UIADD3 UR8, UPT, UPT, -UR6, 0x100000, URZ ;  /* 0x0010000006087890 */ /* 0x000fc8000fffe1ff */
[----:B------:R-:W-:Y:S02]  /*05d0*/  USHF.L.U32 UR9, UR8, 0xb, URZ ;  /* 0x0000000b08097899 */ /* 0x000fe400080006ff */
[----:B------:R-:W-:Y:S01]  /*05e0*/  USHF.L.U32 UR8, UR8, 0x1, URZ ;  /* 0x0000000108087899 */ /* 0x000fe200080006ff */
[----:B------:R-:W3:Y:S11]  /*05f0*/  FENCE.VIEW.ASYNC.S ;  /* 0x00000000000073c6 */ /* 0x000ef60000000000 */
[----:B---3--:R3:W4:Y:S01]  /*0600*/  SYNCS.EXCH.64 URZ, [UR7], UR8 ;  /* 0x0000000807ff75b2 */ /* 0x0087220008000100 */
[----:B------:R3:W1:Y:S01]  /*0610*/  SYNCS.EXCH.64 URZ, [UR7+0x48], UR8 ;  /* 0x0000480807ff75b2 */ /* 0x0006620008000100 */
        /* <DEDUP_REMOVED lines=15> */
[----:B------:R3:W1:Y:S02]  /*0710*/  SYNCS.EXCH.64 URZ, [UR7+0x88], UR8 ;  /* 0x0000880807ff75b2 */ /* 0x0006640008000100 */
[----:B---3--:R-:W-:Y:S01]  /*0720*/  NOP ;  /* 0x0000000000007918 */ /* 0x008fe20000000000 */
.L_x_10:
[----:B------:R-:W-:Y:S05]  /*0730*/  BSYNC.RECONVERGENT B0 ;  /* 0x0000000000007941 */ /* 0x000fea0003800200 */
.L_x_9:
[----:B------:R-:W3:Y:S01]  /*0740*/  SHFL.IDX PT, R0, R94, RZ, 0x1f ;  /* 0x00001fff5e007589 */ /* 0x000ee200000e0000 */
[----:B------:R-:W-:Y:S01]  /*0750*/  NOP ;  /* 0x0000000000007918 */ /* 0x000fe20000000000 */
[----:B---3--:R-:W-:-:S13]  /*0760*/  ISETP.NE.AND P0, PT, R0, 0x1, PT ;  /* 0x000000010000780c */ /* 0x008fda0003f05270 */
[----:B------:R-:W-:Y:S05]  /*0770*/  @P0 BRA `(.L_x_11) ;  /* 0x0000000000540947 */ /* 0x000fea0003800000 */
[----:B------:R-:W-:Y:S01]  /*0780*/  UMOV UR8, 0x400 ;  /* 0x0000040000087882 */ /* 0x000fe20000000000 */
[----:B------:R-:W-:Y:S01]  /*0790*/  UMOV UR7, 0x20 ;  /* 0x0000002000077882 */ /* 0x000fe20000000000 */
[----:B------:R-:W-:Y:S01]  /*07a0*/  UMOV UR6, 0x80 ;  /* 0x0000008000067882 */ /* 0x000fe20000000000 */
[----:B------:R-:W-:Y:S02]  /*07b0*/  ULEA UR8, UR37, UR8, 0x18 ;  /* 0x0000000825087291 */ /* 0x000fe4000f8ec0ff */
[----:B------:R-:W-:-:S04]  /*07c0*/  UIADD3 UR12, UPT, UPT, -UR7, 0x100000, URZ ;  /* 0x00100000070c7890 */ /* 0x000fc8000fffe1ff */
[----:B------:R-:W-:Y:S02]  /*07d0*/  USHF.L.U32 UR13, UR12, 0xb, URZ ;  /* 0x0000000b0c0d7899 */ /* 0x000fe400080006ff */
[----:B------:R-:W-:Y:S02]  /*07e0*/  USHF.L.U32 UR12, UR12, 0x1, URZ ;  /* 0x000000010c0c7899 */ /* 0x000fe400080006ff */
[----:B------:R-:W-:-:S04]  /*07f0*/  UIADD3 UR6, UPT, UPT, -UR6, 0x100000, URZ ;  /* 0x0010000006067890 */ /* 0x000fc8000fffe1ff */
[----:B------:R-:W-:Y:S02]  /*0800*/  USHF.L.U32 UR7, UR6, 0xb, URZ ;  /* 0x0000000b06077899 */ /* 0x000fe400080006ff */
[----:B------:R-:W-:Y:S01]  /*0810*/  USHF.L.U32 UR6, UR6, 0x1, URZ ;  /* 0x0000000106067899 */ /* 0x000fe200080006ff */
[----:B------:R-:W-:Y:S01]  /*0820*/  ELECT P0, URZ, PT ;  /* 0x0000000000ff782f */ /* 0x000fe20003800000 */
[----:B------:R-:W3:Y:S02]  /*0830*/  FENCE.VIEW.ASYNC.S ;  /* 0x00000000000073c6 */ /* 0x000ee40000000000 */
[----:B---3--:R3:W1:Y:S08]  /*0840*/  SYNCS.EXCH.64 URZ, [UR8+0x90], UR12 ;  /* 0x0000900c08ff75b2 */ /* 0x0086700008000100 */
[----:B------:R3:W1:Y:S01]  /*0850*/  SYNCS.EXCH.64 URZ, [UR8+0xb0], UR6 ;  /* 0x0000b00608ff75b2 */ /* 0x0006620008000100 */
[----:B------:R3:W1:Y:S01]  /*0860*/  SYNCS.EXCH.64 URZ, [UR8+0x98], UR12 ;  /* 0x0000980c08ff75b2 */ /* 0x0006620008000100 */
[----:B------:R3:W1:Y:S01]  /*0870*/  SYNCS.EXCH.64 URZ, [UR8+0xb8], UR6 ;  /* 0x0000b80608ff75b2 */ /* 0x0006620008000100 */
[----:B------:R3:W1:Y:S01]  /*0880*/  SYNCS.EXCH.64 URZ, [UR8+0xa0], UR12 ;  /* 0x0000a00c08ff75b2 */ /* 0x0006620008000100 */
[----:B------:R3:W1:Y:S01]  /*0890*/  SYNCS.EXCH.64 URZ, [UR8+0xc0], UR6 ;  /* 0x0000c00608ff75b2 */ /* 0x0006620008000100 */
[----:B------:R3:W1:Y:S01]  /*08a0*/  SYNCS.EXCH.64 URZ, [UR8+0xa8], UR12 ;  /* 0x0000a80c08ff75b2 */ /* 0x0006620008000100 */
[----:B------:R3:W1:Y:S01]  /*08b0*/  SYNCS.EXCH.64 URZ, [UR8+0xc8], UR6 ;  /* 0x0000c80608ff75b2 */ /* 0x0006620008000100 */
[----:B------:R-:W-:Y:S01]  /*08c0*/  NOP ;  /* 0x0000000000007918 */ /* 0x000fe20000000000 */
.L_x_11:
[----:B------:R-:W2:Y:S01]  /*08d0*/  SHFL.IDX PT, R0, R94, RZ, 0x1f ;  /* 0x00001fff5e007589 */ /* 0x000ea200000e0000 */
[----:B------:R-:W-:Y:S01]  /*08e0*/  NOP ;  /* 0x0000000000007918 */ /* 0x000fe20000000000 */
[----:B--2---:R-:W-:-:S13]  /*08f0*/  ISETP.NE.AND P0, PT, R0, 0x3, PT ;  /* 0x000000030000780c */ /* 0x004fda0003f05270 */
[----:B------:R-:W-:Y:S05]  /*0900*/  @P0 BRA `(.L_x_12) ;  /* 0x00000000002c0947 */ /* 0x000fea0003800000 */
[----:B---3--:R-:W-:Y:S01]  /*0910*/  UMOV UR7, 0x400 ;  /* 0x0000040000077882 */ /* 0x008fe20000000000 */
[----:B------:R-:W-:Y:S01]  /*0920*/  UMOV UR6, 0x20 ;  /* 0x0000002000067882 */ /* 0x000fe20000000000 */
[----:B------:R-:W-:Y:S02]  /*0930*/  ULEA UR7, UR37, UR7, 0x18 ;  /* 0x0000000725077291 */ /* 0x000fe4000f8ec0ff */
[----:B------:R-:W-:-:S04]  /*0940*/  UIADD3 UR8, UPT, UPT, -UR6, 0x100000, URZ ;  /* 0x0010000006087890 */ /* 0x000fc8000fffe1ff */
[----:B------:R-:W-:Y:S02]  /*0950*/  USHF.L.U32 UR9, UR8, 0xb, URZ ;  /* 0x0000000b08097899 */ /* 0x000fe400080006ff */
[----:B------:R-:W-:Y:S01]  /*0960*/  USHF.L.U32 UR8, UR8, 0x1, URZ ;  /* 0x0000000108087899 */ /* 0x000fe200080006ff */
[----:B------:R-:W-:Y:S01]  /*0970*/  ELECT P0, URZ, PT ;  /* 0x0000000000ff782f */ /* 0x000fe20003800000 */
[----:B------:R-:W2:Y:S10]  /*0980*/  FENCE.VIEW.ASYNC.S ;  /* 0x00000000000073c6 */ /* 0x000eb40000000000 */
[----:B--2---:R2:W3:Y:S01]  /*0990*/  SYNCS.EXCH.64 URZ, [UR7+0xd0], UR8 ;  /* 0x0000d00807ff75b2 */ /* 0x0044e20008000100 */
[----:B------:R2:W1:Y:S01]  /*09a0*/  SYNCS.EXCH.64 URZ, [UR7+0xd8], UR8 ;  /* 0x0000d80807ff75b2 */ /* 0x0004620008000100 */
[----:B------:R-:W-:Y:S01]  /*09b0*/  NOP ;  /* 0x0000000000007918 */ /* 0x000fe20000000000 */
.L_x_12:
[----:B------:R-:W4:Y:S01]  /*09c0*/  SHFL.IDX PT, R0, R94, RZ, 0x1f ;  /* 0x00001fff5e007589 */ /* 0x000f2200000e0000 */
[----:B------:R-:W-:Y:S01]  /*09d0*/  NOP ;  /* 0x0000000000007918 */ /* 0x000fe20000000000 */
[----:B----4-:R-:W-:-:S13]  /*09e0*/  ISETP.NE.AND P0, PT, R0, 0x4, PT ;  /* 0x000000040000780c */ /* 0x010fda0003f05270 */
[----:B------:R-:W-:Y:S05]  /*09f0*/  @P0 BRA `(.L_x_13) ;  /* 0x0000000000480947 */ /* 0x000fea0003800000 */
[----:B--23--:R-:W-:Y:S01]  /*0a00*/  UMOV UR8, 0x1e0 ;  /* 0x000001e000087882 */ /* 0x00cfe20000000000 */
[----:B------:R-:W-:Y:S01]  /*0a10*/  UMOV UR7, 0x400 ;  /* 0x0000040000077882 */ /* 0x000fe20000000000 */
[----:B------:R-:W-:Y:S01]  /*0a20*/  USEL UR8, UR8, 0x1a0, UP5 ;  /* 0x000001a008087887 */ /* 0x000fe2000a800000 */
        /* <DEDUP_REMOVED lines=9> */
[----:B------:R-:W2:Y:S02]  /*0ac0*/  FENCE.VIEW.ASYNC.S ;  /* 0x00000000000073c6 */ /* 0x000ea40000000000 */
[----:B--2---:R4:W2:Y:S08]  /*0ad0*/  SYNCS.EXCH.64 URZ, [UR7+0xe0], UR12 ;  /* 0x0000e00c07ff75b2 */ /* 0x0048b00008000100 */
[----:B------:R4:W3:Y:S01]  /*0ae0*/  SYNCS.EXCH.64 URZ, [UR7+0xf0], UR8 ;  /* 0x0000f00807ff75b2 */ /* 0x0008e20008000100 */
[----:B------:R4:W1:Y:S01]  /*0af0*/  SYNCS.EXCH.64 URZ, [UR7+0xe8], UR12 ;  /* 0x0000e80c07ff75b2 */ /* 0x0008620008000100 */
[----:B------:R4:W1:Y:S02]  /*0b00*/  SYNCS.EXCH.64 URZ, [UR7+0xf8], UR8 ;  /* 0x0000f80807ff75b2 */ /* 0x0008640008000100 */
[----:B----4-:R-:W-:Y:S01]  /*0b10*/  NOP ;  /* 0x0000000000007918 */ /* 0x010fe20000000000 */
.L_x_13:
[----:B------:R-:W4:Y:S01]  /*0b20*/  SHFL.IDX PT, R0, R94, RZ, 0x1f ;  /* 0x00001fff5e007589 */ /* 0x000f2200000e0000 */
[----:B------:R-:W-:Y:S01]  /*0b30*/  NOP ;  /* 0x0000000000007918 */ /* 0x000fe20000000000 */
[----:B----4-:R-:W-:-:S13]  /*0b40*/  ISETP.NE.AND P0, PT, R0, 0x5, PT ;  /* 0x000000050000780c */ /* 0x010fda0003f05270 */
[----:B------:R-:W-:Y:S05]  /*0b50*/  @P0 BRA `(.L_x_14) ;  /* 0x0000000000440947 */ /* 0x000fea0003800000 */
[----:B--23--:R-:W-:Y:S01]  /*0b60*/  UMOV UR8, 0x400 ;  /* 0x0000040000087882 */ /* 0x00cfe20000000000 */
        /* <DEDUP_REMOVED lines=16> */
.L_x_14:
[----:B------:R-:W4:Y:S01]  /*0c70*/  SHFL.IDX PT, R0, R94, RZ, 0x1f ;  /* 0x00001fff5e007589 */ /* 0x000f2200000e0000 */
[----:B------:R-:W-:Y:S01]  /*0c80*/  ISETP.NE.OR P1, PT, RZ, UR10, !P4 ;  /* 0x0000000aff007c0c */ /* 0x000fe2000e725670 */
[----:B------:R-:W-:Y:S01]  /*0c90*/  NOP ;  /* 0x0000000000007918 */ /* 0x000fe20000000000 */
[----:B----4-:R-:W-:-:S13]  /*0ca0*/  ISETP.NE.AND P0, PT, R0, 0x3, PT ;  /* 0x000000030000780c */ /* 0x010fda0003f05270 */
[----:B------:R-:W-:Y:S05]  /*0cb0*/  @P0 BRA `(.L_x_15) ;  /* 0x0000000000340947 */ /* 0x000fea0003800000 */
[----:B--23--:R-:W-:Y:S01]  /*0cc0*/  UMOV UR7, 0x400 ;  /* 0x0000040000077882 */ /* 0x00cfe20000000000 */
[----:B------:R-:W-:Y:S01]  /*0cd0*/  UMOV UR6, 0x20 ;  /* 0x0000002000067882 */ /* 0x000fe20000000000 */
[----:B------:R-:W-:Y:S02]  /*0ce0*/  ULEA UR7, UR37, UR7, 0x18 ;  /* 0x0000000725077291 */ /* 0x000fe4000f8ec0ff */
[----:B------:R-:W-:-:S04]  /*0cf0*/  UIADD3 UR8, UPT, UPT, -UR6, 0x100000, URZ ;  /* 0x0010000006087890 */ /* 0x000fc8000fffe1ff */
[----:B------:R-:W-:Y:S02]  /*0d00*/  USHF.L.U32 UR9, UR8, 0xb, URZ ;  /* 0x0000000b08097899 */ /* 0x000fe400080006ff */
[----:B------:R-:W-:Y:S01]  /*0d10*/  USHF.L.U32 UR8, UR8, 0x1, URZ ;  /* 0x0000000108087899 */ /* 0x000fe200080006ff */
[----:B------:R-:W-:Y:S01]  /*0d20*/  ELECT P0, URZ, PT ;  /* 0x0000000000ff782f */ /* 0x000fe20003800000 */
[----:B------:R-:W2:Y:S10]  /*0d30*/  FENCE.VIEW.ASYNC.S ;  /* 0x00000000000073c6 */ /* 0x000eb40000000000 */
[----:B--2---:R4:W2:Y:S01]  /*0d40*/  SYNCS.EXCH.64 URZ, [UR7+0x120], UR8 ;  /* 0x0001200807ff75b2 */ /* 0x0048a20008000100 */
[----:B------:R4:W3:Y:S01]  /*0d50*/  SYNCS.EXCH.64 URZ, [UR7+0x130], UR8 ;  /* 0x0001300807ff75b2 */ /* 0x0008e20008000100 */
[----:B------:R4:W1:Y:S01]  /*0d60*/  SYNCS.EXCH.64 URZ, [UR7+0x128], UR8 ;  /* 0x0001280807ff75b2 */ /* 0x0008620008000100 */
[----:B------:R4:W1:Y:S02]  /*0d70*/  SYNCS.EXCH.64 URZ, [UR7+0x138], UR8 ;  /* 0x0001380807ff75b2 */ /* 0x0008640008000100 */
[----:B----4-:R-:W-:Y:S01]  /*0d80*/  NOP ;  /* 0x0000000000007918 */ /* 0x010fe20000000000 */
.L_x_15:
[----:B------:R-:W-:Y:S01]  /*0d90*/  VOTEU.ALL UP1, P1 ;  /* 0x0000000000ff7886 */ /* 0x000fe20000820000 */
[----:B--23--:R-:W2:Y:S01]  /*0da0*/  LDCU UR7, c[0x0][0x36c] ;  /* 0x00006d80ff0777ac */ /* 0x00cea20008000800 */
[----:B------:R-:W-:Y:S01]  /*0db0*/  NOP ;  /* 0x0000000000007918 */ /* 0x000fe20000000000 */
[----:B------:R-:W-:Y:S01]  /*0dc0*/  LOP3.LUT R11, R103, 0x1f, RZ, 0xc0, !PT ;  /* 0x0000001f670b7812 */ /* 0x000fe200078ec0ff */
[----:B------:R-:W-:Y:S01]  /*0dd0*/  UMOV UR8, 0x20 ;  /* 0x0000002000087882 */ /* 0x000fe20000000000 */
[----:B------:R-:W-:Y:S01]  /*0de0*/  @!UP1 UMOV UR6, 0x400 ;  /* 0x0000040000069882 */ /* 0x000fe20000000000 */
[----:B------:R-:W-:-:S04]  /*0df0*/  @!UP1 UIADD3 UR8, UPT, UPT, -UR8, 0x100000, URZ ;  /* 0x0010000008089890 */ /* 0x000fc8000fffe1ff */
[----:B------:R-:W-:Y:S02]  /*0e00*/  @!UP1 USHF.L.U32 UR9, UR8, 0xb, URZ ;  /* 0x0000000b08099899 */ /* 0x000fe400080006ff */
[----:B------:R-:W-:Y:S02]  /*0e10*/  @!UP1 USHF.L.U32 UR8, UR8, 0x1, URZ ;  /* 0x0000000108089899 */ /* 0x000fe400080006ff */
[----:B------:R-:W-:Y:S01]  /*0e20*/  @!UP1 ULEA UR6, UR37, UR6, 0x18 ;  /* 0x0000000625069291 */ /* 0x000fe2000f8ec0ff */
[----:B------:R-:W-:Y:S01]  /*0e30*/  VOTEU.ALL UP1, P1 ;  /* 0x0000000000ff7886 */ /* 0x000fe20000820000 */
[----:B------:R-:W-:Y:S01]  /*0e40*/  UISETP.NE.AND UP4, UPT, UR10, URZ, UPT ;  /* 0x000000ff0a00728c */ /* 0x000fe2000bf85270 */
[----:B------:R-:W3:Y:S09]  /*0e50*/  FENCE.VIEW.ASYNC.S ;  /* 0x00000000000073c6 */ /* 0x000ef20000000000 */
[----:B---3--:R3:W4:Y:S01]  /*0e60*/  @!UP1 SYNCS.EXCH.64 URZ, [UR6+0x140], UR8 ;  /* 0x0001400806ff95b2 */ /* 0x0087220008000100 */
[----:B--2---:R-:W-:-:S09]  /*0e70*/  UISETP.EQ.U32.AND UP1, UPT, UR7, 0x1, UPT ;  /* 0x000000010700788c */ /* 0x004fd2000bf22070 */
[----:B------:R-:W-:Y:S05]  /*0e80*/  BRA.U !UP1, `(.L_x_16) ;  /* 0x0000000109087547 */ /* 0x000fea000b800000 */
[----:B-1--4-:R-:W-:Y:S01]  /*0e90*/  UCGABAR_ARV ;  /* 0x00000000000079c7 */ /* 0x012fe20008000000 */
[----:B------:R-:W-:Y:S05]  /*0ea0*/  BRA `(.L_x_17) ;  /* 0x0000000000047947 */ /* 0x000fea0003800000 */
.L_x_16:
[----:B-1--4-:R-:W-:Y:S01]  /*0eb0*/  NOP ;  /* 0x0000000000007918 */ /* 0x012fe20000000000 */
.L_x_17:
[----:B------:R-:W1:Y:S01]  /*0ec0*/  S2R R21, SR_CTAID.X ;  /* 0x0000000000157919 */ /* 0x000e620000002500 */
[----:B------:R-:W-:-:S05]  /*0ed0*/  CS2R.32 R88, SR_CgaSize ;  /* 0x0000000000587805 */ /* 0x000fca0000008a00 */
[----:B------:R-:W-:-:S05]  /*0ee0*/  IMAD R88, R88, -0xa0, RZ ;  /* 0xffffff6058587824 */ /* 0x000fca00078e02ff */
[----:B------:R-:W-:-:S14]  /*0ef0*/  R2UR UR7, R88 ;  /* 0x00000000580772ca */ /* 0x000fdc00000e0000 */
[----:B------:R-:W2:Y:S01]  /*0f00*/  LDCU UR7, c[0x0][UR7+0x2b0] ;  /* 0x00005600070777ac */ /* 0x000ea20008000800 */
[----:B------:R-:W-:-:S05]  /*0f10*/  CS2R.32 R3, SR_CgaSize ;  /* 0x0000000000037805 */ /* 0x000fca0000008a00 */
[----:B------:R-:W-:-:S06]  /*0f20*/  IMAD R3, R3, -0xa0, RZ ;  /* 0xffffff6003037824 */ /* 0x000fcc00078e02ff */
[----:B------:R-:W4:Y:S01]  /*0f30*/  LDC R3, c[0x0][R3+0x2a0] ;  /* 0x0000a80003037b82 */ /* 0x000f220000000800 */
[----:B------:R-:W-:Y:S01]  /*0f40*/  PRMT R10, RZ, 0x7610, R10 ;  /* 0x00007610ff0a7816 */ /* 0x000fe2000000000a */
[----:B------:R-:W2:Y:S01]  /*0f50*/  S2R R20, SR_CTAID.Y ;  /* 0x0000000000147919 */ /* 0x000ea20000002600 */
[----:B------:R-:W-:-:S05]  /*0f60*/  CS2R.32 R88, SR_CgaSize ;  /* 0x0000000000587805 */ /* 0x000fca0000008a00 */
[----:B------:R-:W-:-:S05]  /*0f70*/  IMAD R88, R88, -0xa0, RZ ;  /* 0xffffff6058587824 */ /* 0x000fca00078e02ff */
[----:B---3--:R-:W-:-:S14]  /*0f80*/  R2UR UR6, R88 ;  /* 0x00000000580672ca */ /* 0x008fdc00000e0000 */
[----:B------:R-:W3:Y:S01]  /*0f90*/  LDCU UR6, c[0x0][UR6+0x2b4] ;  /* 0x00005680060677ac */ /* 0x000ee20008000800 */
[----:B------:R-:W-:Y:S01]  /*0fa0*/  UISETP.NE.AND UP2, UPT, UR10, 0x2, UPT ;  /* 0x000000020a00788c */ /* 0x000fe2000bf45270 */
[----:B------:R-:W-:-:S05]  /*0fb0*/  CS2R.32 R0, SR_CgaSize ;  /* 0x0000000000007805 */ /* 0x000fca0000008a00 */
[----:B------:R-:W-:-:S06]  /*0fc0*/  IMAD R0, R0, -0xa0, RZ ;  /* 0xffffff6000007824 */ /* 0x000fcc00078e02ff */
[----:B------:R-:W4:Y:S08]  /*0fd0*/  LDC R0, c[0x0][R0+0x2a4] ;  /* 0x0000a90000007b82 */ /* 0x000f300000000800 */
[----:B------:R-:W4:Y:S08]  /*0fe0*/  LDC R13, c[0x0][0xd24] ;  /* 0x00034900ff0d7b82 */ /* 0x000f300000000800 */
[----:B------:R-:W4:Y:S01]  /*0ff0*/  LDC R2, c[0x0][0xd24] ;  /* 0x00034900ff027b82 */ /* 0x000f220000000800 */
[----:B-1----:R-:W-:-:S07]  /*1000*/  I2FP.F32.U32 R5, R21 ;  /* 0x0000001500057245 */ /* 0x002fce0000201000 */
[----:B------:R-:W1:Y:S01]  /*1010*/  S2UR UR36, SR_CTAID.Z ;  /* 0x00000000002479c3 */ /* 0x000e620000002700 */
[----:B--2---:R-:W-:Y:S01]  /*1020*/  I2FP.F32.U32 R4, R20 ;  /* 0x0000001400047245 */ /* 0x004fe20000201000 */
[----:B------:R-:W-:-:S04]  /*1030*/  FMUL R5, R5, UR7 ;  /* 0x0000000705057c20 */ /* 0x000fc80008400000 */
[----:B---3--:R-:W-:Y:S01]  /*1040*/  FMUL R4, R4, UR6 ;  /* 0x0000000604047c20 */ /* 0x008fe20008400000 */
[----:B------:R-:W2:Y:S01]  /*1050*/  F2I.U32.TRUNC.NTZ R88, R5 ;  /* 0x0000000500587305 */ /* 0x000ea2000020f000 */
[----:B------:R-:W3:Y:S01]  /*1060*/  LDCU UR6, c[0x0][0xd30] ;  /* 0x0001a600ff0677ac */ /* 0x000ee20008000800 */
[----:B----4-:R-:W-:-:S06]  /*1070*/  ISETP.GE.AND P0, PT, R13, 0x1, PT ;  /* 0x000000010d00780c */ /* 0x010fcc0003f06270 */
[----:B------:R-:W4:Y:S01]  /*1080*/  F2I.U32.TRUNC.NTZ R81, R4 ;  /* 0x0000000400517305 */ /* 0x000f22000020f000 */
[----:B--2---:R-:W-:-:S04]  /*1090*/  IMAD.MOV R88, RZ, RZ, -R88 ;  /* 0x000000ffff587224 */ /* 0x004fc800078e0a58 */
[----:B------:R-:W-:Y:S01]  /*10a0*/  IMAD R88, R3, R88, R21 ;  /* 0x0000005803587224 */ /* 0x000fe200078e0215 */
[----:B------:R-:W-:Y:S01]  /*10b0*/  LOP3.LUT R3, R21, 0x1, RZ, 0xc0, !PT ;  /* 0x0000000115037812 */ /* 0x000fe200078ec0ff */
[----:B---3--:R-:W-:Y:S01]  /*10c0*/  UISETP.NE.AND UP3, UPT, UR6, 0x1, UPT ;  /* 0x000000010600788c */ /* 0x008fe2000bf65270 */
[----:B----4-:R-:W-:-:S04]  /*10d0*/  IMAD.MOV R81, RZ, RZ, -R81 ;  /* 0x000000ffff517224 */ /* 0x010fc800078e0a51 */
[----:B------:R-:W-:Y:S01]  /*10e0*/  IMAD R81, R0, R81, R20 ;  /* 0x0000005100517224 */ /* 0x000fe200078e0214 */
[----:B------:R-:W-:Y:S01]  /*10f0*/  PRMT R0, RZ, 0x7610, R0 ;  /* 0x00007610ff007816 */ /* 0x000fe20000000000 */
[----:B-1----:R-:W-:Y:S06]  /*1100*/  BRA.U UP4, `(.L_x_18) ;  /* 0x0000000104247547 */ /* 0x002fec000b800000 */
[----:B------:R-:W-:Y:S01]  /*1110*/  ISETP.NE.AND P1, PT, R81, RZ, PT ;  /* 0x000000ff5100720c */ /* 0x000fe20003f25270 */
[----:B------:R-:W-:Y:S01]  /*1120*/  IMAD.MOV.U32 R0, RZ, RZ, 0x3 ;  /* 0x00000003ff007424 */ /* 0x000fe200078e00ff */
[C---:B------:R-:W-:Y:S02]  /*1130*/  LOP3.LUT R5, R88.reuse, 0xfffffffe, RZ, 0xc0, !PT ;  /* 0xfffffffe58057812 */ /* 0x040fe400078ec0ff */
[----:B------:R-:W-:Y:S02]  /*1140*/  ISETP.LT.U32.OR P1, PT, R88, 0x2, !P1 ;  /* 0x000000025800780c */ /* 0x000fe40004f21470 */
[----:B------:R-:W-:Y:S02]  /*1150*/  SHF.L.U32 R0, R0, R5, RZ ;  /* 0x0000000500007219 */ /* 0x000fe400000006ff */
[----:B------:R-:W-:Y:S02]  /*1160*/  SEL R7, RZ, 0x1, !P1 ;  /* 0x00000001ff077807 */ /* 0x000fe40004800000 */
[----:B------:R-:W-:-:S05]  /*1170*/  SEL R4, RZ, 0x2, !P1 ;  /* 0x00000002ff047807 */ /* 0x000fca0004800000 */
[----:B------:R-:W-:-:S05]  /*1180*/  IMAD.IADD R4, R7, 0x1, R4 ;  /* 0x0000000107047824 */ /* 0x000fca00078e0204 */
[----:B------:R-:W-:Y:S02]  /*1190*/  PRMT R10, R4, 0x7610, R10 ;  /* 0x00007610040a7816 */ /* 0x000fe4000000000a */
.L_x_18:
[----:B------:R-:W-:Y:S05]  /*11a0*/  @!P0 BRA `(.L_x_19) ;  /* 0x0000000000b88947 */ /* 0x000fea0003800000 */
[----:B------:R-:W1:Y:S01]  /*11b0*/  LDC.64 R6, c[0x0][0xd18] ;  /* 0x00034600ff067b82 */ /* 0x000e620000000a00 */
[----:B------:R-:W-:-:S07]  /*11c0*/  ISETP.NE.AND P0, PT, R13, 0x1, PT ;  /* 0x000000010d00780c */ /* 0x000fce0003f05270 */
[----:B------:R-:W2:Y:S08]  /*11d0*/  LDC R14, c[0x0][0xd0c] ;  /* 0x00034300ff0e7b82 */ /* 0x000eb00000000800 */
[----:B------:R-:W3:Y:S08]  /*11e0*/  LDC R15, c[0x0][0x370] ;  /* 0x0000dc00ff0f7b82 */ /* 0x000ef00000000800 */
[----:B------:R-:W4:Y:S01]  /*11f0*/  LDC R16, c[0x0][0x374] ;  /* 0x0000dd00ff107b82 */ /* 0x000f220000000800 */
[----:B-1----:R-:W-:-:S07]  /*1200*/  ISETP.NE.AND P1, PT, R6, 0x1, PT ;  /* 0x000000010600780c */ /* 0x002fce0003f25270 */
[----:B------:R-:W3:Y:S01]  /*1210*/  LDC.64 R8, c[0x0][0xd10] ;  /* 0x00034400ff087b82 */ /* 0x000ee20000000a00 */
[----:B--2---:R-:W-:-:S07]  /*1220*/  ISETP.NE.AND P2, PT, R14, 0x1, PT ;  /* 0x000000010e00780c */ /* 0x004fce0003f45270 */
[----:B------:R-:W1:Y:S08]  /*1230*/  LDC R12, c[0x0][0xd20] ;  /* 0x00034800ff0c7b82 */ /* 0x000e700000000800 */
[----:B------:R-:W2:Y:S01]  /*1240*/  LDC.64 R4, c[0x0][0xd28] ;  /* 0x00034a00ff047b82 */ /* 0x000ea20000000a00 */
[----:B----4-:R-:W-:-:S04]  /*1250*/  IMAD.HI.U32 R17, R16, R7, RZ ;  /* 0x0000000710117227 */ /* 0x010fc800078e00ff */
[----:B------:R-:W-:-:S04]  /*1260*/  IMAD.HI.U32 R7, R20, R7, RZ ;  /* 0x0000000714077227 */ /* 0x000fc800078e00ff */
[----:B---3--:R-:W-:-:S04]  /*1270*/  IMAD.HI.U32 R18, R15, R8, RZ ;  /* 0x000000080f127227 */ /* 0x008fc800078e00ff */
[C---:B------:R-:W-:Y:S01]  /*1280*/  IMAD.HI.U32 R22, R21.reuse, R8, RZ ;  /* 0x0000000815167227 */ /* 0x040fe200078e00ff */
[-C--:B------:R-:W-:Y:S02]  /*1290*/  @P2 SHF.R.U32.HI R15, RZ, R9.reuse, R18 ;  /* 0x00000009ff0f2219 */ /* 0x080fe40000011612 */
[-C--:B-1----:R-:W-:Y:S02]  /*12a0*/  @P1 SHF.R.U32.HI R16, RZ, R12.reuse, R17 ;  /* 0x0000000cff101219 */ /* 0x082fe40000011611 */
[----:B------:R-:W-:Y:S02]  /*12b0*/  SHF.R.U32.HI R7, RZ, R12, R7 ;  /* 0x0000000cff077219 */ /* 0x000fe40000011607 */
[----:B------:R-:W-:Y:S02]  /*12c0*/  SHF.R.U32.HI R22, RZ, R9, R22 ;  /* 0x00000009ff167219 */ /* 0x000fe40000011616 */
[----:B------:R-:W-:Y:S01]  /*12d0*/  SEL R7, R20, R7, !P1 ;  /* 0x0000000714077207 */ /* 0x000fe20004800000 */
[----:B--2---:R-:W-:Y:S01]  /*12e0*/  IMAD.HI.U32 R18, R16, R4, RZ ;  /* 0x0000000410127227 */ /* 0x004fe200078e00ff */
[----:B------:R-:W-:-:S02]  /*12f0*/  SEL R9, R21, R22, !P2 ;  /* 0x0000001615097207 */ /* 0x000fc40005000000 */
[----:B------:R-:W-:Y:S01]  /*1300*/  IADD3 R17, PT, PT, -R7, RZ, RZ ;  /* 0x000000ff07117210 */ /* 0x000fe20007ffe1ff */
[----:B------:R-:W-:Y:S01]  /*1310*/  IMAD.HI.U32 R8, R15, R4, RZ ;  /* 0x000000040f087227 */ /* 0x000fe200078e00ff */
[----:B------:R-:W-:-:S03]  /*1320*/  @P0 SHF.R.U32.HI R16, RZ, R5, R18 ;  /* 0x00000005ff100219 */ /* 0x000fc60000011612 */
[----:B------:R-:W-:Y:S01]  /*1330*/  IMAD R17, R6, R17, R20 ;  /* 0x0000001106117224 */ /* 0x000fe200078e0214 */
[----:B------:R-:W-:Y:S01]  /*1340*/  @P0 SHF.R.U32.HI R15, RZ, R5, R8 ;  /* 0x00000005ff0f0219 */ /* 0x000fe20000011608 */
[----:B------:R-:W-:-:S04]  /*1350*/  IMAD R16, R16, R13, RZ ;  /* 0x0000000d10107224 */ /* 0x000fc800078e02ff */
[----:B------:R-:W-:Y:S01]  /*1360*/  IMAD R8, R15, R13, RZ ;  /* 0x0000000d0f087224 */ /* 0x000fe200078e02ff */
[----:B------:R-:W-:-:S04]  /*1370*/  ISETP.GE.AND P1, PT, R7, R16, PT ;  /* 0x000000100700720c */ /* 0x000fc80003f26270 */
[----:B------:R-:W-:Y:S01]  /*1380*/  ISETP.GE.OR P1, PT, R9, R8, P1 ;  /* 0x000000080900720c */ /* 0x000fe20000f26670 */
[----:B------:R-:W-:-:S05]  /*1390*/  IMAD.HI.U32 R8, R7, R4, RZ ;  /* 0x0000000407087227 */ /* 0x000fca00078e00ff */
[----:B------:R-:W-:-:S04]  /*13a0*/  SHF.R.U32.HI R8, RZ, R5, R8 ;  /* 0x00000005ff087219 */ /* 0x000fc80000011608 */
[----:B------:R-:W-:-:S03]  /*13b0*/  SEL R8, R7, R8, !P0 ;  /* 0x0000000807087207 */ /* 0x000fc60004000000 */
[----:B------:R-:W-:Y:S01]  /*13c0*/  @!P1 IMAD.HI.U32 R12, R9, R4, RZ ;  /* 0x00000004090c9227 */ /* 0x000fe200078e00ff */
[----:B------:R-:W-:-:S04]  /*13d0*/  IADD3 R4, PT, PT, -R8, RZ, RZ ;  /* 0x000000ff08047210 */ /* 0x000fc80007ffe1ff */
[----:B------:R-:W-:Y:S01]  /*13e0*/  @!P1 SHF.R.U32.HI R12, RZ, R5, R12 ;  /* 0x00000005ff0c9219 */ /* 0x000fe2000001160c */
[----:B------:R-:W-:-:S03]  /*13f0*/  IMAD R4, R13, R4, R7 ;  /* 0x000000040d047224 */ /* 0x000fc600078e0207 */
[----:B------:R-:W-:-:S05]  /*1400*/  @!P1 SEL R5, R9, R12, !P0 ;  /* 0x0000000c09059207 */ /* 0x000fca0004000000 */
[--C-:B------:R-:W-:Y:S02]  /*1410*/  @!P1 IMAD.IADD R8, R8, 0x1, -R5.reuse ;  /* 0x0000000108089824 */ /* 0x100fe400078e0a05 */
[----:B------:R-:W-:Y:S01]  /*1420*/  @!P1 IMAD R5, R4, R15, R5 ;  /* 0x0000000f04059224 */ /* 0x000fe200078e0205 */
[----:B------:R-:W-:Y:S01]  /*1430*/  IADD3 R4, PT, PT, -R9, RZ, RZ ;  /* 0x000000ff09047210 */ /* 0x000fe20007ffe1ff */
[----:B------:R-:W-:Y:S02]  /*1440*/  @!P1 IMAD R7, R8, R13, R9 ;  /* 0x0000000d08079224 */ /* 0x000fe400078e0209 */
[----:B------:R-:W-:Y:S02]  /*1450*/  @!P1 IMAD.MOV.U32 R9, RZ, RZ, R5 ;  /* 0x000000ffff099224 */ /* 0x000fe400078e0005 */
[----:B------:R-:W-:Y:S02]  /*1460*/  IMAD R4, R14, R4, R21 ;  /* 0x000000040e047224 */ /* 0x000fe400078e0215 */
[----:B------:R-:W-:-:S02]  /*1470*/  IMAD R20, R7, R6, R17 ;  /* 0x0000000607147224 */ /* 0x000fc400078e0211 */
[----:B------:R-:W-:Y:S02]  /*1480*/  IMAD R21, R9, R14, R4 ;  /* 0x0000000e09157224 */ /* 0x000fe400078e0204 */
.L_x_19:
[----:B------:R-:W-:Y:S05]  /*1490*/  BRA.U UP3, `(.L_x_20) ;  /* 0x0000000103407547 */ /* 0x000fea000b800000 */
[----:B------:R-:W1:Y:S08]  /*14a0*/  LDC.64 R6, c[0x0][0xd10] ;  /* 0x00034400ff067b82 */ /* 0x000e700000000a00 */
[----:B------:R-:W2:Y:S08]  /*14b0*/  LDC.64 R4, c[0x0][0xd18] ;  /* 0x00034600ff047b82 */ /* 0x000eb00000000a00 */
[----:B------:R-:W3:Y:S08]  /*14c0*/  LDC R8, c[0x0][0xd20] ;  /* 0x00034800ff087b82 */ /* 0x000ef00000000800 */
[----:B------:R-:W4:Y:S01]  /*14d0*/  LDC R12, c[0x0][0xd0c] ;  /* 0x00034300ff0c7b82 */ /* 0x000f220000000800 */
[----:B-1----:R-:W-:-:S05]  /*14e0*/  IMAD.HI.U32 R6, R21, R6, RZ ;  /* 0x0000000615067227 */ /* 0x002fca00078e00ff */
[----:B------:R-:W-:Y:S01]  /*14f0*/  SHF.R.U32.HI R6, RZ, R7, R6 ;  /* 0x00000007ff067219 */ /* 0x000fe20000011606 */
[----:B--2---:R-:W-:Y:S01]  /*1500*/  IMAD.HI.U32 R5, R20, R5, RZ ;  /* 0x0000000514057227 */ /* 0x004fe200078e00ff */
[----:B------:R-:W-:-:S04]  /*1510*/  ISETP.NE.AND P0, PT, R4, 0x1, PT ;  /* 0x000000010400780c */ /* 0x000fc80003f05270 */
[----:B---3--:R-:W-:-:S04]  /*1520*/  SHF.R.U32.HI R5, RZ, R8, R5 ;  /* 0x00000008ff057219 */ /* 0x008fc80000011605 */
[----:B------:R-:W-:Y:S02]  /*1530*/  SEL R5, R20, R5, !P0 ;  /* 0x0000000514057207 */ /* 0x000fe40004000000 */
[----:B----4-:R-:W-:-:S04]  /*1540*/  ISETP.NE.AND P1, PT, R12, 0x1, PT ;  /* 0x000000010c00780c */ /* 0x010fc80003f25270 */
[----:B------:R-:W-:-:S05]  /*1550*/  SEL R6, R21, R6, !P1 ;  /* 0x0000000615067207 */ /* 0x000fca0004800000 */
[----:B------:R-:W-:Y:S02]  /*1560*/  IMAD.IADD R7, R5, 0x1, -R6 ;  /* 0x0000000105077824 */ /* 0x000fe400078e0a06 */
[----:B------:R-:W-:Y:S02]  /*1570*/  IMAD.IADD R5, R6, 0x1, -R5 ;  /* 0x0000000106057824 */ /* 0x000fe400078e0a05 */
[----:B------:R-:W-:Y:S02]  /*1580*/  IMAD R21, R7, R12, R21 ;  /* 0x0000000c07157224 */ /* 0x000fe400078e0215 */
[----:B------:R-:W-:Y:S02]  /*1590*/  IMAD R20, R5, R4, R20 ;  /* 0x0000000405147224 */ /* 0x000fe400078e0214 */
.L_x_20:
[----:B------:R-:W-:Y:S05]  /*15a0*/  BRA.U !UP1, `(.L_x_21) ;  /* 0x00000001090c7547 */ /* 0x000fea000b800000 */
[----:B------:R-:W-:Y:S01]  /*15b0*/  UCGABAR_WAIT ;  /* 0x0000000000007dc7 */ /* 0x000fe20008000000 */
[----:B------:R-:W-:Y:S01]  /*15c0*/  CCTL.IVALL ;  /* 0x00000000ff00798f */ /* 0x000fe20002000000 */
[----:B------:R-:W-:Y:S05]  /*15d0*/  BRA `(.L_x_22) ;  /* 0x0000000000047947 */ /* 0x000fea0003800000 */
.L_x_21:
[----:B------:R-:W-:Y:S06]  /*15e0*/  BAR.SYNC.DEFER_BLOCKING 0x0 ;  /* 0x0000000000007b1d */ /* 0x000fec0000010000 */
.L_x_22:
[----:B------:R-:W1:Y:S02]  /*15f0*/  LDCU UR7, c[0x0][0x38c] ;  /* 0x00007180ff0777ac */ /* 0x000e640008000800 */
[----:B-1----:R-:W-:-:S04]  /*1600*/  UIADD3 UR7, UPT, UPT, UR7, 0x7f, URZ ;  /* 0x0000007f07077890 */ /* 0x002fc8000fffe0ff */
[----:B------:R-:W-:-:S04]  /*1610*/  USHF.R.S32.HI UR6, URZ, 0x1f, UR7 ;  /* 0x0000001fff067899 */ /* 0x000fc80008011407 */
[----:B------:R-:W-:-:S04]  /*1620*/  ULEA.HI UR6, UR6, UR7, URZ, 0x7 ;  /* 0x0000000706067291 */ /* 0x000fc8000f8f38ff */
[----:B------:R-:W-:Y:S01]  /*1630*/  USHF.R.S32.HI UR15, URZ, 0x7, UR6 ;  /* 0x00000007ff0f7899 */ /* 0x000fe20008011406 */
[----:B------:R-:W-:Y:S11]  /*1640*/  BRA.U UP2, `(.L_x_23) ;  /* 0x0000001102487547 */ /* 0x000ff6000b800000 */
[----:B------:R-:W1:Y:S01]  /*1650*/  LDC R11, c[0x0][0x370] ;  /* 0x0000dc00ff0b7b82 */ /* 0x000e620000000800 */
[----:B------:R-:W-:Y:S01]  /*1660*/  UISETP.NE.OR UP0, UPT, UR4, URZ, !UPT ;  /* 0x000000ff0400728c */ /* 0x000fe2000ff05670 */
[----:B------:R-:W-:Y:S01]  /*1670*/  R2UR UR4, R3 ;  /* 0x00000000030472ca */ /* 0x000fe200000e0000 */
[----:B------:R-:W-:Y:S01]  /*1680*/  UISETP.LT.AND UP1, UPT, UR15, 0x1, UPT ;  /* 0x000000010f00788c */ /* 0x000fe2000bf21270 */
[----:B------:R-:W-:Y:S01]  /*1690*/  PLOP3.LUT P1, PT, PT, PT, UP5, 0x80, 0x8 ;  /* 0x000000000008781c */ /* 0x000fe20003f2f058 */
[----:B------:R-:W-:Y:S01]  /*16a0*/  IMAD.MOV.U32 R17, RZ, RZ, 0x1 ;  /* 0x00000001ff117424 */ /* 0x000fe200078e00ff */
[----:B------:R-:W-:Y:S02]  /*16b0*/  CS2R R14, SRZ ;  /* 0x00000000000e7805 */ /* 0x000fe4000001ff00 */
[----:B------:R-:W-:Y:S01]  /*16c0*/  PLOP3.LUT P4, PT, P4, PT, UP0, 0xae, 0xea ;  /* 0x0000000000ea781c */ /* 0x000fe2000278f50e */
[----:B------:R-:W2:Y:S01]  /*16d0*/  S2UR UR5, SR_CgaCtaId ;  /* 0x00000000000579c3 */ /* 0x000ea20000008800 */
[----:B------:R-:W-:Y:S01]  /*16e0*/  PLOP3.LUT P1, PT, P1, PT, PT, 0x8, 0x80 ;  /* 0x000000000080781c */ /* 0x000fe20000f2e170 */
[----:B------:R-:W-:Y:S01]  /*16f0*/  IMAD.MOV.U32 R16, RZ, RZ, RZ ;  /* 0x000000ffff107224 */ /* 0x000fe200078e00ff */
[----:B------:R-:W3:Y:S01]  /*1700*/  LDCU.64 UR30, c[0x0][0x348] ;  /* 0x00006900ff1e77ac */ /* 0x000ee20008000a00 */
[----:B------:R-:W-:Y:S01]  /*1710*/  IMAD.MOV.U32 R12, RZ, RZ, 0x1 ;  /* 0x00000001ff0c7424 */ /* 0x000fe200078e00ff */
[----:B------:R-:W-:-:S03]  /*1720*/  USEL UR15, UR15, 0x1, !UP1 ;  /* 0x000000010f0f7887 */ /* 0x000fc6000c800000 */
[----:B------:R-:W4:Y:S01]  /*1730*/  LDC R0, c[0x0][0x374] ;  /* 0x0000dd00ff007b82 */ /* 0x000f220000000800 */
[----:B------:R-:W-:Y:S01]  /*1740*/  UMOV UR14, URZ ;  /* 0x000000ff000e7c82 */ /* 0x000fe20008000000 */
[----:B------:R-:W-:-:S07]  /*1750*/  UMOV UR7, 0x400 ;  /* 0x0000040000077882 */ /* 0x000fce0000000000 */
.L_x_33:
[----:B------:R-:W-:-:S03]  /*1760*/  UISETP.NE.AND UP0, UPT, UR37, URZ, UPT ;  /* 0x000000ff2500728c */ /* 0x000fc6000bf05270 */
[----:B--2---:R-:W-:Y:S02]  /*1770*/  UMOV UR37, UR5 ;  /* 0x0000000500257c82 */ /* 0x004fe40008000000 */
[----:B------:R-:W-:-:S04]  /*1780*/  ULEA UR6, UR37, UR7, 0x18 ;  /* 0x0000000725067291 */ /* 0x000fc8000f8ec0ff */
[----:B------:R-:W-:Y:S08]  /*1790*/  BRA.U UP0, `(.L_x_24) ;  /* 0x0000000100347547 */ /* 0x000ff0000b800000 */
[----:B------:R-:W2:Y:S01]  /*17a0*/  S2R R4, SR_CgaCtaId ;  /* 0x0000000000047919 */ /* 0x000ea20000008800 */
[----:B------:R-:W-:-:S04]  /*17b0*/  MOV R5, 0x400 ;  /* 0x0000040000057802 */ /* 0x000fc80000000f00 */
[----:B--2---:R-:W-:Y:S02]  /*17c0*/  LEA R5, R4, R5, 0x18 ;  /* 0x0000000504057211 */ /* 0x004fe400078ec0ff */
[----:B------:R-:W-:-:S03]  /*17d0*/  SHF.L.U32 R4, R12, 0x1f, RZ ;  /* 0x0000001f0c047819 */ /* 0x000fc600000006ff */
[----:B------:R-:W-:-:S04]  /*17e0*/  IMAD R5, R14, 0x8, R5 ;  /* 0x000000080e057824 */ /* 0x000fc800078e0205 */
[----:B------:R-:W2:Y:S02]  /*17f0*/  SYNCS.PHASECHK.TRANS64.TRYWAIT P0, [R5+URZ+0x130], R4 ;  /* 0x00013004050075a7 */ /* 0x000ea400080011ff */
[----:B--2---:R-:W-:Y:S05]  /*1800*/  @!P0 BRA `(.L_x_25) ;  /* 0x0000008400748947 */ /* 0x004fea0003800000 */
.L_x_143:
[----:B------:R-:W-:Y:S01]  /*1810*/  VIADD R14, R14, 0x1 ;  /* 0x000000010e0e7836 */ /* 0x000fe20000000000 */
[----:B------:R2:W-:Y:S04]  /*1820*/  SYNCS.ARRIVE.TRANS64.A1T0 RZ, [R5+URZ+0x120], RZ ;  /* 0x000120ff05ff79a7 */ /* 0x0005e800081000ff */
[----:B------:R-:W-:-:S04]  /*1830*/  ISETP.NE.AND P0, PT, R14, 0x2, PT ;  /* 0x000000020e00780c */ /* 0x000fc80003f05270 */
[----:B------:R-:W-:Y:S02]  /*1840*/  SEL R14, R14, RZ, P0 ;  /* 0x000000ff0e0e7207 */ /* 0x000fe40000000000 */
[----:B--2---:R-:W-:-:S04]  /*1850*/  SEL R5, RZ, 0x1, P0 ;  /* 0x00000001ff057807 */ /* 0x004fc80000000000 */
[----:B------:R-:W-:-:S07]  /*1860*/  LOP3.LUT R12, R12, R5, RZ, 0x3c, !PT ;  /* 0x000000050c0c7212 */ /* 0x000fce00078e3cff */
.L_x_24:
[----:B------:R-:W-:Y:S01]  /*1870*/  ULEA UR8, UR14, UR6, 0x3 ;  /* 0x000000060e087291 */ /* 0x000fe2000f8e18ff */
[----:B------:R-:W-:Y:S02]  /*1880*/  SHF.L.U32 R4, R17, 0x1f, RZ ;  /* 0x0000001f11047819 */ /* 0x000fe400000006ff */
[----:B------:R-:W-:-:S06]  /*1890*/  LEA.HI R21, R21, R21, RZ, 0x1 ;  /* 0x0000001515157211 */ /* 0x000fcc00078f08ff */
[----:B------:R2:W1:Y:S02]  /*18a0*/  SYNCS.PHASECHK.TRANS64.TRYWAIT P0, [UR8+0x48], R4 ;  /* 0x00004804ff0075a7 */ /* 0x0004640008001108 */
[----:B------:R-:W3:Y:S02]  /*18b0*/  LDCU UR8, c[0x0][0x38c] ;  /* 0x00007180ff0877ac */ /* 0x000ee40008000800 */
[----:B---3--:R-:W-:-:S09]  /*18c0*/  UISETP.GE.AND UP0, UPT, UR8, 0x1, UPT ;  /* 0x000000010800788c */ /* 0x008fd2000bf06270 */
[----:B--2---:R-:W-:Y:S05]  /*18d0*/  BRA.U !UP0, `(.L_x_26) ;  /* 0x0000000108d07547 */ /* 0x004fea000b800000 */
[----:B------:R-:W-:Y:S01]  /*18e0*/  SHF.R.S32.HI R4, RZ, 0x1, R21 ;  /* 0x00000001ff047819 */ /* 0x000fe20000011415 */
[----:B------:R-:W-:Y:S01]  /*18f0*/  IMAD R20, R20, 0x2, R3 ;  /* 0x0000000214147824 */ /* 0x000fe200078e0203 */
[----:B------:R-:W-:Y:S01]  /*1900*/  UIADD3 UR28, UP2, UPT, UR30, 0x80, URZ ;  /* 0x000000801e1c7890 */ /* 0x000fe2000ff5e0ff */
[----:B------:R-:W-:Y:S01]  /*1910*/  @!P4 IMAD.MOV.U32 R5, RZ, RZ, 0x9000 ;  /* 0x00009000ff05c424 */ /* 0x000fe200078e00ff */
[----:B------:R-:W-:Y:S01]  /*1920*/  R2UR UR11, R4 ;  /* 0x00000000040b72ca */ /* 0x000fe200000e0000 */
[----:B------:R-:W-:Y:S01]  /*1930*/  UIADD3 UR26, UP1, UPT, UR30, 0x280, URZ ;  /* 0x000002801e1a7890 */ /* 0x000fe2000ff3e0ff */
[----:B------:R-:W-:Y:S01]  /*1940*/  R2UR UR19, R20 ;  /* 0x00000000141372ca */ /* 0x000fe200000e0000 */
[----:B------:R-:W-:Y:S02]  /*1950*/  UIADD3 UR24, UP0, UPT, UR30, 0x180, URZ ;  /* 0x000001801e187890 */ /* 0x000fe4000ff1e0ff */
[----:B------:R-:W-:Y:S02]  /*1960*/  UIADD3.X UR29, UPT, UPT, URZ, UR31, URZ, UP2, !UPT ;  /* 0x0000001fff1d7290 */ /* 0x000fe400097fe4ff */
[----:B------:R-:W-:-:S02]  /*1970*/  UIADD3.X UR27, UPT, UPT, URZ, UR31, URZ, UP1, !UPT ;  /* 0x0000001fff1b7290 */ /* 0x000fc40008ffe4ff */
[----:B------:R-:W-:Y:S01]  /*1980*/  UIADD3.X UR25, UPT, UPT, URZ, UR31, URZ, UP0, !UPT ;  /* 0x0000001fff197290 */ /* 0x000fe200087fe4ff */
[----:B------:R-:W-:Y:S01]  /*1990*/  UMOV UR21, UR14 ;  /* 0x0000000e00157c82 */ /* 0x000fe20008000000 */
[----:B------:R-:W-:Y:S02]  /*19a0*/  UMOV UR12, URZ ;  /* 0x000000ff000c7c82 */ /* 0x000fe40008000000 */
[----:B------:R-:W-:Y:S02]  /*19b0*/  ULEA UR11, UR11, UR4, 0x1 ;  /* 0x000000040b0b7291 */ /* 0x000fe4000f8e08ff */
[----:B------:R-:W-:Y:S02]  /*19c0*/  USHF.L.U32 UR19, UR19, 0x6, URZ ;  /* 0x0000000613137899 */ /* 0x000fe400080006ff */
[----:B------:R-:W-:Y:S01]  /*19d0*/  USHF.L.U32 UR35, UR11, 0x7, URZ ;  /* 0x000000070b237899 */ /* 0x000fe200080006ff */
[----:B------:R-:W-:-:S11]  /*19e0*/  UMOV UR10, URZ ;  /* 0x000000ff000a7c82 */ /* 0x000fd60008000000 */
.L_x_29:
[----:B------:R-:W-:Y:S01]  /*19f0*/  ULEA UR9, UR21, UR6, 0x3 ;  /* 0x0000000615097291 */ /* 0x000fe2000f8e18ff */
[----:B-1-3--:R-:W-:Y:S11]  /*1a00*/  @P0 BRA `(.L_x_27) ;  /* 0x00000000000c0947 */ /* 0x00aff60003800000 */
[----:B------:R-:W-:-:S04]  /*1a10*/  SHF.L.U32 R7, R17, 0x1f, RZ ;  /* 0x0000001f11077819 */ /* 0x000fc800000006ff */
[----:B------:R-:W1:Y:S02]  /*1a20*/  SYNCS.PHASECHK.TRANS64.TRYWAIT P0, [UR9+0x48], R7 ;  /* 0x00004807ff0075a7 */ /* 0x000e640008001109 */
[----:B-1----:R-:W-:Y:S05]  /*1a30*/  @!P0 BRA `(.L_x_28) ;  /* 0x0000008000fc8947 */ /* 0x002fea0003800000 */
.L_x_27:
[----:B------:R-:W-:Y:S01]  /*1a40*/  UIADD3 UR14, UPT, UPT, UR21, 0x1, URZ ;  /* 0x00000001150e7890 */ /* 0x000fe2000fffe0ff */
[----:B------:R2:W-:Y:S01]  /*1a50*/  @!P4 SYNCS.ARRIVE.TRANS64 RZ, [UR9], R5 ;  /* 0x00000005ffffc9a7 */ /* 0x0005e20008000009 */
[----:B------:R-:W-:Y:S02]  /*1a60*/  ULEA UR16, UR21, UR6, 0xd ;  /* 0x0000000615107291 */ /* 0x000fe4000f8e68ff */
[----:B------:R-:W-:Y:S02]  /*1a70*/  UISETP.NE.AND UP0, UPT, UR14, 0x9, UPT ;  /* 0x000000090e00788c */ /* 0x000fe4000bf05270 */
[----:B------:R-:W-:Y:S02]  /*1a80*/  USHF.L.U32 UR34, UR12, 0x6, URZ ;  /* 0x000000060c227899 */ /* 0x000fe400080006ff */
[----:B------:R-:W-:Y:S02]  /*1a90*/  USEL UR13, URZ, 0x1, UP0 ;  /* 0x00000001ff0d7887 */ /* 0x000fe40008000000 */
[----:B------:R-:W-:-:S02]  /*1aa0*/  USEL UR14, UR14, URZ, UP0 ;  /* 0x000000ff0e0e7287 */ /* 0x000fc40008000000 */
[----:B------:R-:W-:Y:S02]  /*1ab0*/  ULOP3.LUT UR33, UR9, 0xfefffff8, URZ, 0xc0, !UPT ;  /* 0xfefffff809217892 */ /* 0x000fe4000f8ec0ff */
[----:B------:R-:W-:Y:S01]  /*1ac0*/  ULEA UR8, UR14, UR6, 0x3 ;  /* 0x000000060e087291 */ /* 0x000fe2000f8e18ff */
[----:B------:R-:W-:Y:S01]  /*1ad0*/  LOP3.LUT R17, R17, UR13, RZ, 0x3c, !PT ;  /* 0x0000000d11117c12 */ /* 0x000fe2000f8e3cff */
[----:B------:R-:W-:Y:S02]  /*1ae0*/  UIADD3 UR32, UPT, UPT, UR16, 0x10400, URZ ;  /* 0x0001040010207890 */ /* 0x000fe4000fffe0ff */
[----:B------:R-:W-:Y:S01]  /*1af0*/  USHF.L.U32 UR18, UR12, 0x7, URZ ;  /* 0x000000070c127899 */ /* 0x000fe200080006ff */
[----:B-1----:R-:W-:Y:S01]  /*1b00*/  SHF.L.U32 R4, R17, 0x1f, RZ ;  /* 0x0000001f11047819 */ /* 0x002fe200000006ff */
[----:B------:R-:W-:Y:S02]  /*1b10*/  UIADD3 UR16, UPT, UPT, UR16, 0x22400, URZ ;  /* 0x0002240010107890 */ /* 0x000fe4000fffe0ff */
[----:B------:R-:W-:Y:S01]  /*1b20*/  ULOP3.LUT UR9, UR9, 0xfefffff8, URZ, 0xc0, !UPT ;  /* 0xfefffff809097892 */ /* 0x000fe2000f8ec0ff */
[----:B------:R2:W3:Y:S01]  /*1b30*/  SYNCS.PHASECHK.TRANS64.TRYWAIT P0, [UR8+0x48], R4 ;  /* 0x00004804ff0075a7 */ /* 0x0004e20008001108 */
[----:B------:R-:W-:Y:S01]  /*1b40*/  ULEA UR8, UR21, UR6, 0xb ;  /* 0x0000000615087291 */ /* 0x000fe2000f8e58ff */
[----:B------:R-:W-:Y:S01]  /*1b50*/  UMOV UR22, 0x0 ;  /* 0x0000000000167882 */ /* 0x000fe20000000000 */
[----:B------:R-:W-:-:S02]  /*1b60*/  UMOV UR23, 0x10000000 ;  /* 0x1000000000177882 */ /* 0x000fc40000000000 */
[----:B------:R-:W-:Y:S01]  /*1b70*/  UIADD3 UR8, UPT, UPT, UR8, 0x34400, URZ ;  /* 0x0003440008087890 */ /* 0x000fe2000fffe0ff */
[----:B------:R-:W-:Y:S01]  /*1b80*/  UTMALDG.3D.2CTA [UR32], [UR28], desc[UR22] ;  /* 0x000016201c0075b4 */ /* 0x000fe20008211000 */
[----:B------:R-:W-:Y:S01]  /*1b90*/  UMOV UR20, UR36 ;  /* 0x0000002400147c82 */ /* 0x000fe20008000000 */
[----:B------:R-:W-:Y:S01]  /*1ba0*/  UMOV UR17, UR33 ;  /* 0x0000002100117c82 */ /* 0x000fe20008000000 */
[----:B------:R-:W-:Y:S01]  /*1bb0*/  UMOV UR13, UR36 ;  /* 0x00000024000d7c82 */ /* 0x000fe20008000000 */
[----:B------:R-:W-:Y:S01]  /*1bc0*/  UMOV UR21, UR14 ;  /* 0x0000000e00157c82 */ /* 0x000fe20008000000 */
[----:B------:R-:W-:Y:S03]  /*1bd0*/  UTMALDG.3D.2CTA [UR16], [UR26], desc[UR22] ;  /* 0x000016101a0075b4 */ /* 0x000fe60008211000 */
[----:B------:R1:W-:Y:S02]  /*1be0*/  UTMALDG.4D.2CTA [UR8], [UR24], desc[UR22] ;  /* 0x00001608180075b4 */ /* 0x0003e40008219000 */
[----:B-1----:R-:W-:-:S04]  /*1bf0*/  UIADD3 UR12, UPT, UPT, UR12, 0x1, URZ ;  /* 0x000000010c0c7890 */ /* 0x002fc8000fffe0ff */
[----:B------:R-:W-:-:S09]  /*1c00*/  UISETP.NE.AND UP0, UPT, UR12, UR15, UPT ;  /* 0x0000000f0c00728c */ /* 0x000fd2000bf05270 */
[----:B--2---:R-:W-:Y:S05]  /*1c10*/  BRA.U UP0, `(.L_x_29) ;  /* 0xfffffffd00747547 */ /* 0x004fea000b83ffff */
.L_x_26:
[----:B------:R-:W-:Y:S01]  /*1c20*/  LEA R8, R16, UR6, 0x3 ;  /* 0x0000000610087c11 */ /* 0x000fe2000f8e18ff */
[----:B------:R-:W-:Y:S01]  /*1c30*/  @!P1 SYNCS.ARRIVE.TRANS64.A1T0 RZ, [UR6+0xd8], RZ ;  /* 0x0000d8ffffff99a7 */ /* 0x000fe20008100006 */
[----:B------:R-:W-:Y:S01]  /*1c40*/  SHF.L.U32 R5, R15, 0x1f, RZ ;  /* 0x0000001f0f057819 */ /* 0x000fe200000006ff */
[----:B------:R-:W-:-:S03]  /*1c50*/  NOP ;  /* 0x0000000000007918 */ /* 0x000fc60000000000 */
[----:B-1-3--:R-:W1:Y:S01]  /*1c60*/  SYNCS.PHASECHK.TRANS64.TRYWAIT P0, [R8+URZ+0xe0], R5 ;  /* 0x0000e005080075a7 */ /* 0x00ae6200080011ff */
[----:B------:R-:W-:Y:S01]  /*1c70*/  LEA R4, R16, UR6, 0x4 ;  /* 0x0000000610047c11 */ /* 0x000fe2000f8e20ff */
[----:B-1----:R-:W-:Y:S06]  /*1c80*/  @!P0 BRA `(.L_x_30) ;  /* 0x0000008000808947 */ /* 0x002fec0003800000 */
.L_x_145:
[----:B-1----:R-:W1:Y:S01]  /*1c90*/  LDS.128 R4, [R4+0x150] ;  /* 0x0001500004047984 */ /* 0x002e620000000c00 */
[----:B------:R-:W-:Y:S01]  /*1ca0*/  ISETP.GE.AND P0, PT, R2, 0x1, PT ;  /* 0x000000010200780c */ /* 0x000fe20003f06270 */
[----:B------:R-:W-:Y:S01]  /*1cb0*/  VIADD R8, R8, 0xf0 ;  /* 0x000000f008087836 */ /* 0x000fe20000000000 */
[----:B------:R-:W-:Y:S01]  /*1cc0*/  @!PT LDS RZ, [RZ] ;  /* 0x00000000fffff984 */ /* 0x000fe20000000800 */
[----:B------:R-:W-:Y:S01]  /*1cd0*/  @!PT LDS RZ, [RZ] ;  /* 0x00000000fffff984 */ /* 0x000fe20000000800 */
[----:B------:R-:W-:Y:S01]  /*1ce0*/  @!PT LDS RZ, [RZ] ;  /* 0x00000000fffff984 */ /* 0x000fe20000000800 */
[----:B------:R-:W-:Y:S01]  /*1cf0*/  @!PT LDS RZ, [RZ] ;  /* 0x00000000fffff984 */ /* 0x000fe20000000800 */
[----:B------:R2:W-:Y:S06]  /*1d00*/  MEMBAR.ALL.CTA ;  /* 0x0000000000007992 */ /* 0x0005ec0000008000 */
[----:B--2---:R-:W2:Y:S01]  /*1d10*/  FENCE.VIEW.ASYNC.S ;  /* 0x00000000000073c6 */ /* 0x004ea20000000000 */
[----:B------:R-:W-:-:S04]  /*1d20*/  PRMT R8, RZ, 0x654, R8 ;  /* 0x00000654ff087816 */ /* 0x000fc80000000008 */
[----:B--2---:R2:W-:Y:S01]  /*1d30*/  SYNCS.ARRIVE.TRANS64.RED.A1T0 RZ, [R8+URZ], RZ ;  /* 0x000000ff08ff79a7 */ /* 0x0045e200081004ff */
[----:B-1----:R-:W-:-:S13]  /*1d40*/  LOP3.LUT P2, RZ, R6, 0x1, RZ, 0xc0, !PT ;  /* 0x0000000106ff7812 */ /* 0x002fda000784c0ff */
[----:B------:R-:W-:Y:S01]  /*1d50*/  @P2 SHF.R.U32.HI R9, RZ, 0x10, R5 ;  /* 0x00000010ff092819 */ /* 0x000fe20000011605 */
[----:B------:R-:W-:Y:S01]  /*1d60*/  VOTEU.ANY UP0, P2 ;  /* 0x0000000000ff7886 */ /* 0x000fe20001000100 */
[----:B------:R-:W-:Y:S02]  /*1d70*/  @P2 MOV R13, R4 ;  /* 0x00000004000d2202 */ /* 0x000fe40000000f00 */
[----:B------:R-:W-:Y:S02]  /*1d80*/  @P2 R2UR.BROADCAST UR8, R9 ;  /* 0x00000000090822ca */ /* 0x000fe400008e0000 */
[----:B------:R-:W-:-:S11]  /*1d90*/  @P2 LOP3.LUT R10, R5, 0xffff, RZ, 0xc0, !PT ;  /* 0x0000ffff050a2812 */ /* 0x000fd600078ec0ff */
[----:B------:R-:W-:Y:S01]  /*1da0*/  @UP0 UMOV UR36, UR8 ;  /* 0x0000000800240c82 */ /* 0x000fe20008000000 */
[----:B--2---:R-:W-:Y:S05]  /*1db0*/  @!P0 BRA `(.L_x_31) ;  /* 0x0000000000b88947 */ /* 0x004fea0003800000 */
[----:B------:R-:W4:Y:S01]  /*1dc0*/  LDC.64 R6, c[0x0][0xd18] ;  /* 0x00034600ff067b82 */ /* 0x000f220000000a00 */
[----:B------:R-:W-:-:S07]  /*1dd0*/  ISETP.NE.AND P3, PT, R2, 0x1, PT ;  /* 0x000000010200780c */ /* 0x000fce0003f65270 */
[----:B------:R-:W1:Y:S08]  /*1de0*/  LDC.64 R8, c[0x0][0xd10] ;  /* 0x00034400ff087b82 */ /* 0x000e700000000a00 */
[----:B------:R-:W2:Y:S08]  /*1df0*/  LDC R18, c[0x0][0xd20] ;  /* 0x00034800ff127b82 */ /* 0x000eb00000000800 */
[----:B------:R-:W3:Y:S01]  /*1e00*/  LDC R20, c[0x0][0xd0c] ;  /* 0x00034300ff147b82 */ /* 0x000ee20000000800 */
[----:B----4-:R-:W-:Y:S01]  /*1e10*/  IMAD.HI.U32 R19, R0, R7, RZ ;  /* 0x0000000700137227 */ /* 0x010fe200078e00ff */
[----:B------:R-:W-:-:S03]  /*1e20*/  ISETP.NE.AND P0, PT, R6, 0x1, PT ;  /* 0x000000010600780c */ /* 0x000fc60003f05270 */
[----:B------:R-:W-:-:S03]  /*1e30*/  IMAD.HI.U32 R7, R10, R7, RZ ;  /* 0x000000070a077227 */ /* 0x000fc600078e00ff */
[----:B------:R-:W4:Y:S01]  /*1e40*/  LDC.64 R4, c[0x0][0xd28] ;  /* 0x00034a00ff047b82 */ /* 0x000f220000000a00 */
[----:B-1----:R-:W-:-:S04]  /*1e50*/  IMAD.HI.U32 R22, R11, R8, RZ ;  /* 0x000000080b167227 */ /* 0x002fc800078e00ff */
[----:B------:R-:W-:Y:S01]  /*1e60*/  IMAD.HI.U32 R24, R13, R8, RZ ;  /* 0x000000080d187227 */ /* 0x000fe200078e00ff */
[----:B------:R-:W-:Y:S02]  /*1e70*/  SHF.R.U32.HI R22, RZ, R9, R22 ;  /* 0x00000009ff167219 */ /* 0x000fe40000011616 */
[-C--:B--2---:R-:W-:Y:S02]  /*1e80*/  SHF.R.U32.HI R19, RZ, R18.reuse, R19 ;  /* 0x00000012ff137219 */ /* 0x084fe40000011613 */
[----:B------:R-:W-:Y:S02]  /*1e90*/  SHF.R.U32.HI R7, RZ, R18, R7 ;  /* 0x00000012ff077219 */ /* 0x000fe40000011607 */
[----:B------:R-:W-:Y:S02]  /*1ea0*/  SEL R19, R0, R19, !P0 ;  /* 0x0000001300137207 */ /* 0x000fe40004000000 */
[----:B------:R-:W-:Y:S02]  /*1eb0*/  SHF.R.U32.HI R24, RZ, R9, R24 ;  /* 0x00000009ff187219 */ /* 0x000fe40000011618 */
[----:B---3--:R-:W-:-:S02]  /*1ec0*/  ISETP.NE.AND P1, PT, R20, 0x1, PT ;  /* 0x000000011400780c */ /* 0x008fc40003f25270 */
[----:B------:R-:W-:Y:S02]  /*1ed0*/  SEL R7, R10, R7, !P0 ;  /* 0x000000070a077207 */ /* 0x000fe40004000000 */
[----:B------:R-:W-:Y:S02]  /*1ee0*/  SEL R21, R11, R22, !P1 ;  /* 0x000000160b157207 */ /* 0x000fe40004800000 */
[----:B------:R-:W-:Y:S01]  /*1ef0*/  SEL R9, R13, R24, !P1 ;  /* 0x000000180d097207 */ /* 0x000fe20004800000 */
[----:B----4-:R-:W-:-:S04]  /*1f00*/  IMAD.HI.U32 R22, R19, R4, RZ ;  /* 0x0000000413167227 */ /* 0x010fc800078e00ff */
[----:B------:R-:W-:Y:S01]  /*1f10*/  IMAD.HI.U32 R8, R21, R4, RZ ;  /* 0x0000000415087227 */ /* 0x000fe200078e00ff */
[----:B------:R-:W-:-:S04]  /*1f20*/  @P3 SHF.R.U32.HI R19, RZ, R5, R22 ;  /* 0x00000005ff133219 */ /* 0x000fc80000011616 */
[----:B------:R-:W-:Y:S01]  /*1f30*/  @P3 SHF.R.U32.HI R21, RZ, R5, R8 ;  /* 0x00000005ff153219 */ /* 0x000fe20000011608 */
[----:B------:R-:W-:-:S04]  /*1f40*/  IMAD R19, R2, R19, RZ ;  /* 0x0000001302137224 */ /* 0x000fc800078e02ff */
[----:B------:R-:W-:Y:S01]  /*1f50*/  IMAD R8, R2, R21, RZ ;  /* 0x0000001502087224 */ /* 0x000fe200078e02ff */
[C---:B------:R-:W-:Y:S02]  /*1f60*/  ISETP.GE.AND P0, PT, R7.reuse, R19, PT ;  /* 0x000000130700720c */ /* 0x040fe40003f06270 */
[----:B------:R-:W-:Y:S02]  /*1f70*/  IADD3 R19, PT, PT, -R7, RZ, RZ ;  /* 0x000000ff07137210 */ /* 0x000fe40007ffe1ff */
[----:B------:R-:W-:Y:S01]  /*1f80*/  ISETP.GE.OR P0, PT, R9, R8, P0 ;  /* 0x000000080900720c */ /* 0x000fe20000706670 */
[----:B------:R-:W-:-:S04]  /*1f90*/  IMAD.HI.U32 R8, R7, R4, RZ ;  /* 0x0000000407087227 */ /* 0x000fc800078e00ff */
[----:B------:R-:W-:Y:S01]  /*1fa0*/  IMAD R10, R6, R19, R10 ;  /* 0x00000013060a7224 */ /* 0x000fe200078e020a */
[----:B------:R-:W-:-:S04]  /*1fb0*/  SHF.R.U32.HI R8, RZ, R5, R8 ;  /* 0x00000005ff087219 */ /* 0x000fc80000011608 */
[----:B------:R-:W-:-:S03]  /*1fc0*/  SEL R8, R7, R8, !P3 ;  /* 0x0000000807087207 */ /* 0x000fc60005800000 */
[----:B------:R-:W-:-:S04]  /*1fd0*/  @!P0 IMAD.HI.U32 R18, R9, R4, RZ ;  /* 0x0000000409128227 */ /* 0x000fc800078e00ff */
[----:B------:R-:W-:Y:S01]  /*1fe0*/  IMAD.MOV R4, RZ, RZ, -R8 ;  /* 0x000000ffff047224 */ /* 0x000fe200078e0a08 */
[----:B------:R-:W-:-:S03]  /*1ff0*/  @!P0 SHF.R.U32.HI R18, RZ, R5, R18 ;  /* 0x00000005ff128219 */ /* 0x000fc60000011612 */
[----:B------:R-:W-:Y:S01]  /*2000*/  IMAD R4, R2, R4, R7 ;  /* 0x0000000402047224 */ /* 0x000fe200078e0207 */
        /* <DEDUP_REMOVED lines=9> */
.L_x_31:
[----:B------:R-:W1:Y:S02]  /*20a0*/  LDCU UR8, c[0x0][0xd30] ;  /* 0x0001a600ff0877ac */ /* 0x000e640008000800 */
[----:B-1----:R-:W-:-:S09]  /*20b0*/  UISETP.NE.AND UP0, UPT, UR8, 0x1, UPT ;  /* 0x000000010800788c */ /* 0x002fd2000bf05270 */
        /* <DEDUP_REMOVED lines=16> */
[----:B------:R-:W-:-:S07]  /*21c0*/  IMAD R10, R5, R4, R10 ;  /* 0x00000004050a7224 */ /* 0x000fce00078e020a */
.L_x_32:
[----:B------:R-:W-:Y:S01]  /*21d0*/  VIADD R16, R16, 0x1 ;  /* 0x0000000110107836 */ /* 0x000fe20000000000 */
[----:B------:R-:W-:Y:S01]  /*21e0*/  PLOP3.LUT P1, PT, PT, PT, PT, 0x80, 0x8 ;  /* 0x000000000008781c */ /* 0x000fe20003f2f070 */
[----:B------:R-:W-:Y:S02]  /*21f0*/  IMAD.IADD R21, R13, 0x1, R88 ;  /* 0x000000010d157824 */ /* 0x000fe400078e0258 */
[----:B------:R-:W-:Y:S01]  /*2200*/  IMAD.IADD R20, R10, 0x1, R81 ;  /* 0x000000010a147824 */ /* 0x000fe200078e0251 */
[----:B------:R-:W-:-:S04]  /*2210*/  ISETP.NE.AND P0, PT, R16, 0x2, PT ;  /* 0x000000021000780c */ /* 0x000fc80003f05270 */
[----:B------:R-:W-:Y:S02]  /*2220*/  SEL R4, RZ, 0x1, P0 ;  /* 0x00000001ff047807 */ /* 0x000fe40000000000 */
[----:B------:R-:W-:Y:S02]  /*2230*/  SEL R16, R16, RZ, P0 ;  /* 0x000000ff10107207 */ /* 0x000fe40000000000 */
[----:B------:R-:W-:Y:S01]  /*2240*/  LOP3.LUT R15, R15, R4, RZ, 0x3c, !PT ;  /* 0x000000040f0f7212 */ /* 0x000fe200078e3cff */
[----:B------:R-:W-:Y:S06]  /*2250*/  @P2 BRA `(.L_x_33) ;  /* 0xfffffff400402947 */ /* 0x000fec000383ffff */
[----:B------:R-:W-:Y:S01]  /*2260*/  UIADD3 UR6, UPT, UPT, UR6, 0x48, URZ ;  /* 0x0000004806067890 */ /* 0x000fe2000fffe0ff */
[----:B------:R-:W-:-:S03]  /*2270*/  SHF.L.U32 R3, R17, 0x1f, RZ ;  /* 0x0000001f11037819 */ /* 0x000fc600000006ff */
[----:B------:R-:W-:-:S09]  /*2280*/  ULEA UR4, UR14, UR6, 0x3 ;  /* 0x000000060e047291 */ /* 0x000fd2000f8e18ff */
[----:B------:R-:W1:Y:S02]  /*2290*/  SYNCS.PHASECHK.TRANS64.TRYWAIT P0, [UR4], R3 ;  /* 0x00000003ff0075a7 */ /* 0x000e640008001104 */
[----:B-1----:R-:W-:Y:S05]  /*22a0*/  @!P0 BRA `(.L_x_34) ;  /* 0x0000007c000c8947 */ /* 0x002fea0003800000 */
.L_x_147:
[----:B------:R-:W-:-:S04]  /*22b0*/  UIADD3 UR5, UPT, UPT, UR14, 0x1, URZ ;  /* 0x000000010e057890 */ /* 0x000fc8000fffe0ff */
[----:B------:R-:W-:-:S04]  /*22c0*/  UISETP.NE.AND UP0, UPT, UR5, 0x9, UPT ;  /* 0x000000090500788c */ /* 0x000fc8000bf05270 */
[----:B------:R-:W-:Y:S02]  /*22d0*/  USEL UR7, URZ, 0x1, UP0 ;  /* 0x00000001ff077887 */ /* 0x000fe40008000000 */
[----:B------:R-:W-:-:S04]  /*22e0*/  USEL UR5, UR5, URZ, UP0 ;  /* 0x000000ff05057287 */ /* 0x000fc80008000000 */
[----:B------:R-:W-:Y:S01]  /*22f0*/  ULEA UR4, UR5, UR6, 0x3 ;  /* 0x0000000605047291 */ /* 0x000fe2000f8e18ff */
[----:B------:R-:W-:-:S04]  /*2300*/  LOP3.LUT R2, R17, UR7, RZ, 0x3c, !PT ;  /* 0x0000000711027c12 */ /* 0x000fc8000f8e3cff */
[----:B-1----:R-:W-:-:S04]  /*2310*/  SHF.L.U32 R3, R2, 0x1f, RZ ;  /* 0x0000001f02037819 */ /* 0x002fc800000006ff */
[----:B------:R-:W1:Y:S02]  /*2320*/  SYNCS.PHASECHK.TRANS64.TRYWAIT P0, [UR4], R3 ;  /* 0x00000003ff0075a7 */ /* 0x000e640008001104 */
[----:B-1----:R-:W-:Y:S05]  /*2330*/  @!P0 BRA `(.L_x_35) ;  /* 0x0000007c00008947 */ /* 0x002fea0003800000 */
.L_x_149:
        /* <DEDUP_REMOVED lines=9> */
.L_x_151:
        /* <DEDUP_REMOVED lines=9> */
.L_x_153:
        /* <DEDUP_REMOVED lines=9> */
.L_x_155:
        /* <DEDUP_REMOVED lines=9> */
.L_x_157:
        /* <DEDUP_REMOVED lines=9> */
.L_x_159:
        /* <DEDUP_REMOVED lines=9> */
.L_x_161:
[----:B------:R-:W-:-:S04]  /*26a0*/  UIADD3 UR5, UPT, UPT, UR5, 0x1, URZ ;  /* 0x0000000105057890 */ /* 0x000fc8000fffe0ff */
[----:B------:R-:W-:-:S04]  /*26b0*/  UISETP.NE.AND UP0, UPT, UR5, 0x9, UPT ;  /* 0x000000090500788c */ /* 0x000fc8000bf05270 */
[----:B------:R-:W-:Y:S02]  /*26c0*/  USEL UR4, URZ, 0x1, UP0 ;  /* 0x00000001ff047887 */ /* 0x000fe40008000000 */
[----:B------:R-:W-:-:S04]  /*26d0*/  USEL UR5, UR5, URZ, UP0 ;  /* 0x000000ff05057287 */ /* 0x000fc80008000000 */
[----:B------:R-:W-:Y:S01]  /*26e0*/  ULEA UR5, UR5, UR6, 0x3 ;  /* 0x0000000605057291 */ /* 0x000fe2000f8e18ff */
[----:B-1----:R-:W-:-:S04]  /*26f0*/  LOP3.LUT R3, R2, UR4, RZ, 0x3c, !PT ;  /* 0x0000000402037c12 */ /* 0x002fc8000f8e3cff */
[----:B------:R-:W-:Y:S01]  /*2700*/  SHF.L.U32 R3, R3, 0x1f, RZ ;  /* 0x0000001f03037819 */ /* 0x000fe200000006ff */
[----:B----4-:R-:W-:-:S07]  /*2710*/  IMAD.U32 R0, RZ, RZ, UR5 ;  /* 0x00000005ff007e24 */ /* 0x010fce000f8e00ff */
.L_x_42:
[----:B-1----:R1:W2:Y:S02]  /*2720*/  SYNCS.PHASECHK.TRANS64.TRYWAIT P0, [R0+URZ], R3 ;  /* 0x00000003000075a7 */ /* 0x0022a400080011ff */
[----:B--2---:R-:W-:Y:S05]  /*2730*/  @!P0 NANOSLEEP.SYNCS 0x989680 ;  /* 0x009896800000895d */ /* 0x004fea0003900000 */
[----:B------:R-:W2:Y:S02]  /*2740*/  @!P0 SYNCS.PHASECHK.TRANS64 P0, [R0+URZ], R3 ;  /* 0x00000003000085a7 */ /* 0x000ea400080010ff */
[----:B--2---:R-:W-:Y:S05]  /*2750*/  @P0 EXIT ;  /* 0x000000000000094d */ /* 0x004fea0003800000 */
[----:B------:R-:W-:Y:S05]  /*2760*/  BRA `(.L_x_42) ;  /* 0xfffffffc00ec7947 */ /* 0x000fea000383ffff */
.L_x_23:
[----:B------:R-:W-:-:S04]  /*2770*/  UISETP.NE.AND UP1, UPT, UR37, URZ, UPT ;  /* 0x000000ff2500728c */ /* 0x000fc8000bf25270 */
[----:B------:R-:W-:-:S09]  /*2780*/  UISETP.NE.OR UP1, UPT, UR10, 0x1, UP1 ;  /* 0x000000010a00788c */ /* 0x000fd20008f25670 */
[----:B------:R-:W-:Y:S05]  /*2790*/  BRA.U UP1, `(.L_x_43) ;  /* 0x00000005014c7547 */ /* 0x000fea000b800000 */
[----:B------:R-:W-:Y:S01]  /*27a0*/  HFMA2 R10, -RZ, RZ, 0, 0 ;  /* 0x00000000ff0a7431 */ /* 0x000fe200000001ff */
[----:B------:R-:W-:Y:S01]  /*27b0*/  ISETP.GE.U32.AND P2, PT, R11, 0x2, PT ;  /* 0x000000020b00780c */ /* 0x000fe20003f46070 */
[----:B------:R-:W-:Y:S01]  /*27c0*/  IMAD.MOV.U32 R12, RZ, RZ, 0x1 ;  /* 0x00000001ff0c7424 */ /* 0x000fe200078e00ff */
[----:B------:R-:W-:Y:S01]  /*27d0*/  CS2R R8, SRZ ;  /* 0x0000000000087805 */ /* 0x000fe2000001ff00 */
[----:B------:R-:W-:Y:S01]  /*27e0*/  IMAD.MOV.U32 R3, RZ, RZ, RZ ;  /* 0x000000ffff037224 */ /* 0x000fe200078e00ff */
[----:B------:R-:W-:Y:S01]  /*27f0*/  UMOV UR4, 0x400 ;  /* 0x0000040000047882 */ /* 0x000fe20000000000 */
[----:B------:R-:W-:Y:S01]  /*2800*/  UMOV UR6, URZ ;  /* 0x000000ff00067c82 */ /* 0x000fe20008000000 */
[----:B------:R-:W-:-:S12]  /*2810*/  ULEA UR37, UR37, UR4, 0x18 ;  /* 0x0000000425257291 */ /* 0x000fd8000f8ec0ff */
.L_x_47:
[----:B------:R-:W-:Y:S02]  /*2820*/  LEA R0, R3, UR37, 0x3 ;  /* 0x0000002503007c11 */ /* 0x000fe4000f8e18ff */
[----:B------:R-:W-:-:S03]  /*2830*/  SHF.L.U32 R5, R8, 0x1f, RZ ;  /* 0x0000001f08057819 */ /* 0x000fc600000006ff */
[----:B------:R-:W-:Y:S01]  /*2840*/  VIADD R4, R0, 0x130 ;  /* 0x0000013000047836 */ /* 0x000fe20000000000 */
[----:B------:R-:W1:Y:S02]  /*2850*/  SYNCS.PHASECHK.TRANS64.TRYWAIT P0, [R0+URZ+0x120], R5 ;  /* 0x00012005000075a7 */ /* 0x000e6400080011ff */
[----:B-1----:R-:W-:Y:S05]  /*2860*/  @!P0 BRA `(.L_x_44) ;  /* 0x00000078005c8947 */ /* 0x002fea0003800000 */
.L_x_162:
[----:B------:R-:W-:Y:S01]  /*2870*/  ULEA UR5, UR6, UR37, 0x3 ;  /* 0x0000002506057291 */ /* 0x000fe2000f8e18ff */
[----:B------:R-:W-:Y:S01]  /*2880*/  PRMT R4, RZ, 0x654, R4 ;  /* 0x00000654ff047816 */ /* 0x000fe20000000004 */
[----:B-1----:R-:W-:Y:S01]  /*2890*/  @!P2 IMAD.MOV.U32 R5, RZ, RZ, 0x10 ;  /* 0x00000010ff05a424 */ /* 0x002fe200078e00ff */
[----:B------:R-:W-:Y:S01]  /*28a0*/  SHF.L.U32 R7, R12, 0x1f, RZ ;  /* 0x0000001f0c077819 */ /* 0x000fe200000006ff */
[----:B------:R-:W-:Y:S01]  /*28b0*/  UIADD3 UR4, UPT, UPT, UR5, 0xe0, URZ ;  /* 0x000000e005047890 */ /* 0x000fe2000fffe0ff */
[----:B------:R1:W-:Y:S05]  /*28c0*/  SYNCS.ARRIVE.TRANS64.RED.A1T0 RZ, [R4+URZ], RZ ;  /* 0x000000ff04ff79a7 */ /* 0x0003ea00081004ff */
[----:B------:R-:W-:Y:S01]  /*28d0*/  IMAD.U32 R0, RZ, RZ, UR4 ;  /* 0x00000004ff007e24 */ /* 0x000fe2000f8e00ff */
[----:B------:R-:W2:Y:S04]  /*28e0*/  SYNCS.PHASECHK.TRANS64.TRYWAIT P0, [UR5+0xf0], R7 ;  /* 0x0000f007ff0075a7 */ /* 0x000ea80008001105 */
[----:B------:R-:W-:Y:S01]  /*28f0*/  PRMT R13, R11, 0x654, R0 ;  /* 0x000006540b0d7816 */ /* 0x000fe20000000000 */
[----:B-12---:R-:W-:Y:S06]  /*2900*/  @!P0 BRA `(.L_x_45) ;  /* 0x0000007800488947 */ /* 0x006fec0003800000 */
.L_x_164:
[----:B------:R-:W-:Y:S01]  /*2910*/  ULEA UR4, UR6, UR37, 0x4 ;  /* 0x0000002506047291 */ /* 0x000fe2000f8e20ff */
[----:B------:R-:W-:Y:S01]  /*2920*/  SEL R2, R13, R2, !P2 ;  /* 0x000000020d027207 */ /* 0x000fe20005000000 */
[----:B------:R-:W-:Y:S01]  /*2930*/  UIADD3 UR5, UPT, UPT, UR5, 0xe0, URZ ;  /* 0x000000e005057890 */ /* 0x000fe2000fffe0ff */
[----:B-1----:R-:W-:Y:S01]  /*2940*/  LEA R0, R10, UR37, 0x3 ;  /* 0x000000250a007c11 */ /* 0x002fe2000f8e18ff */
[----:B------:R-:W-:Y:S01]  /*2950*/  UIADD3 UR4, UPT, UPT, UR4, 0x150, URZ ;  /* 0x0000015004047890 */ /* 0x000fe2000fffe0ff */
[----:B------:R1:W-:Y:S01]  /*2960*/  @!P2 SYNCS.ARRIVE.TRANS64.RED RZ, [R2+URZ], R5 ;  /* 0x0000000502ffa9a7 */ /* 0x0003e200080004ff */
[----:B------:R-:W-:Y:S01]  /*2970*/  UIADD3 UR6, UPT, UPT, UR6, 0x1, URZ ;  /* 0x0000000106067890 */ /* 0x000fe2000fffe0ff */
[----:B------:R-:W-:-:S03]  /*2980*/  VIADD R3, R3, 0x1 ;  /* 0x0000000103037836 */ /* 0x000fc60000000000 */
[----:B------:R-:W-:Y:S02]  /*2990*/  UISETP.NE.AND UP0, UPT, UR6, 0x2, UPT ;  /* 0x000000020600788c */ /* 0x000fe4000bf05270 */
[----:B------:R-:W-:Y:S01]  /*29a0*/  ISETP.NE.AND P0, PT, R3, 0x2, PT ;  /* 0x000000020300780c */ /* 0x000fe20003f05270 */
[----:B------:R-:W-:Y:S06]  /*29b0*/  UGETNEXTWORKID.BROADCAST [UR4], [UR5] ;  /* 0x00000000040073ca */ /* 0x000fec0008000100 */
[----:B------:R-:W-:Y:S02]  /*29c0*/  USEL UR4, URZ, 0x1, UP0 ;  /* 0x00000001ff047887 */ /* 0x000fe40008000000 */
[----:B------:R-:W-:-:S04]  /*29d0*/  USEL UR6, UR6, URZ, UP0 ;  /* 0x000000ff06067287 */ /* 0x000fc80008000000 */
[----:B------:R-:W-:Y:S02]  /*29e0*/  LOP3.LUT R12, R12, UR4, RZ, 0x3c, !PT ;  /* 0x000000040c0c7c12 */ /* 0x000fe4000f8e3cff */
[----:B-1----:R-:W-:-:S04]  /*29f0*/  SHF.L.U32 R5, R9, 0x1f, RZ ;  /* 0x0000001f09057819 */ /* 0x002fc800000006ff */
[----:B------:R-:W1:Y:S02]  /*2a00*/  SYNCS.PHASECHK.TRANS64.TRYWAIT P1, [R0+URZ+0xe0], R5 ;  /* 0x0000e005000075a7 */ /* 0x000e6400080211ff */
[----:B-1----:R-:W-:Y:S05]  /*2a10*/  @!P1 BRA `(.L_x_46) ;  /* 0x00000078001c9947 */ /* 0x002fea0003800000 */
.L_x_165:
[----:B------:R-:W-:Y:S01]  /*2a20*/  LEA R4, R10, UR37, 0x4 ;  /* 0x000000250a047c11 */ /* 0x000fe2000f8e20ff */
[----:B-1----:R-:W-:Y:S01]  /*2a30*/  VIADD R0, R0, 0xf0 ;  /* 0x000000f000007836 */ /* 0x002fe20000000000 */
[----:B------:R-:W-:Y:S01]  /*2a40*/  SEL R3, R3, RZ, P0 ;  /* 0x000000ff03037207 */ /* 0x000fe20000000000 */
[----:B------:R-:W-:-:S03]  /*2a50*/  VIADD R10, R10, 0x1 ;  /* 0x000000010a0a7836 */ /* 0x000fc60000000000 */
[----:B------:R-:W1:Y:S01]  /*2a60*/  LDS.128 R4, [R4+0x150] ;  /* 0x0001500004047984 */ /* 0x000e620000000c00 */
[----:B------:R-:W-:Y:S02]  /*2a70*/  PRMT R0, RZ, 0x654, R0 ;  /* 0x00000654ff007816 */ /* 0x000fe40000000000 */
[C---:B------:R-:W-:Y:S01]  /*2a80*/  ISETP.NE.AND P1, PT, R10.reuse, 0x2, PT ;  /* 0x000000020a00780c */ /* 0x040fe20003f25270 */
[----:B------:R-:W-:Y:S01]  /*2a90*/  @!PT LDS RZ, [RZ] ;  /* 0x00000000fffff984 */ /* 0x000fe20000000800 */
[----:B------:R-:W-:Y:S01]  /*2aa0*/  @!PT LDS RZ, [RZ] ;  /* 0x00000000fffff984 */ /* 0x000fe20000000800 */
[----:B------:R-:W-:Y:S01]  /*2ab0*/  @!PT LDS RZ, [RZ] ;  /* 0x00000000fffff984 */ /* 0x000fe20000000800 */
[----:B------:R-:W-:Y:S01]  /*2ac0*/  @!PT LDS RZ, [RZ] ;  /* 0x00000000fffff984 */ /* 0x000fe20000000800 */
[----:B------:R2:W-:Y:S06]  /*2ad0*/  MEMBAR.ALL.CTA ;  /* 0x0000000000007992 */ /* 0x0005ec0000008000 */
[----:B--2---:R-:W2:Y:S01]  /*2ae0*/  FENCE.VIEW.ASYNC.S ;  /* 0x00000000000073c6 */ /* 0x004ea20000000000 */
[----:B------:R-:W-:Y:S01]  /*2af0*/  SEL R10, R10, RZ, P1 ;  /* 0x000000ff0a0a7207 */ /* 0x000fe20000800000 */
[----:B--2---:R2:W-:Y:S01]  /*2b00*/  SYNCS.ARRIVE.TRANS64.RED.A1T0 RZ, [R0+URZ], RZ ;  /* 0x000000ff00ff79a7 */ /* 0x0045e200081004ff */
[----:B-1----:R-:W-:-:S02]  /*2b10*/  LOP3.LUT P3, RZ, R6, 0x1, RZ, 0xc0, !PT ;  /* 0x0000000106ff7812 */ /* 0x002fc4000786c0ff */
[----:B------:R-:W-:-:S04]  /*2b20*/  SEL R5, RZ, 0x1, P0 ;  /* 0x00000001ff057807 */ /* 0x000fc80000000000 */
[----:B------:R-:W-:Y:S02]  /*2b30*/  LOP3.LUT R8, R8, R5, RZ, 0x3c, !PT ;  /* 0x0000000508087212 */ /* 0x000fe400078e3cff */
[----:B--2---:R-:W-:-:S04]  /*2b40*/  SEL R0, RZ, 0x1, P1 ;  /* 0x00000001ff007807 */ /* 0x004fc80000800000 */
[----:B------:R-:W-:Y:S01]  /*2b50*/  LOP3.LUT R9, R9, R0, RZ, 0x3c, !PT ;  /* 0x0000000009097212 */ /* 0x000fe200078e3cff */
[----:B------:R-:W-:Y:S06]  /*2b60*/  @P3 BRA `(.L_x_47) ;  /* 0xfffffffc002c3947 */ /* 0x000fec000383ffff */
[----:B------:R-:W-:Y:S01]  /*2b70*/  ULEA UR5, UR6, UR37, 0x3 ;  /* 0x0000002506057291 */ /* 0x000fe2000f8e18ff */
[----:B------:R-:W-:-:S08]  /*2b80*/  SHF.L.U32 R3, R12, 0x1f, RZ ;  /* 0x0000001f0c037819 */ /* 0x000fd000000006ff */
[----:B------:R-:W1:Y:S02]  /*2b90*/  SYNCS.PHASECHK.TRANS64 P0, [UR5+0xf0], R3 ;  /* 0x0000f003ff0075a7 */ /* 0x000e640008001005 */
[----:B-1----:R-:W-:Y:S05]  /*2ba0*/  @P0 BRA `(.L_x_48) ;  /* 0x0000000000080947 */ /* 0x002fea0003800000 */
[----:B------:R-:W1:Y:S02]  /*2bb0*/  SYNCS.PHASECHK.TRANS64.TRYWAIT P0, [UR5+0xf0], R3 ;  /* 0x0000f003ff0075a7 */ /* 0x000e640008001105 */
[----:B-1----:R-:W-:Y:S05]  /*2bc0*/  @!P0 BRA `(.L_x_49) ;  /* 0x0000007400c48947 */ /* 0x002fea0003800000 */
.L_x_48:
[----:B------:R-:W-:-:S04]  /*2bd0*/  UIADD3 UR4, UPT, UPT, UR6, 0x1, URZ ;  /* 0x0000000106047890 */ /* 0x000fc8000fffe0ff */
[----:B------:R-:W-:-:S04]  /*2be0*/  UISETP.NE.AND UP0, UPT, UR4, 0x2, UPT ;  /* 0x000000020400788c */ /* 0x000fc8000bf05270 */
[----:B------:R-:W-:Y:S02]  /*2bf0*/  USEL UR7, URZ, 0x1, UP0 ;  /* 0x00000001ff077887 */ /* 0x000fe40008000000 */
[----:B------:R-:W-:-:S04]  /*2c00*/  USEL UR4, UR4, URZ, UP0 ;  /* 0x000000ff04047287 */ /* 0x000fc80008000000 */
[----:B------:R-:W-:Y:S01]  /*2c10*/  ULEA UR4, UR4, UR37, 0x3 ;  /* 0x0000002504047291 */ /* 0x000fe2000f8e18ff */
[----:B-1----:R-:W-:-:S04]  /*2c20*/  LOP3.LUT R3, R12, UR7, RZ, 0x3c, !PT ;  /* 0x000000070c037c12 */ /* 0x002fc8000f8e3cff */
[----:B------:R-:W-:-:S04]  /*2c30*/  SHF.L.U32 R0, R3, 0x1f, RZ ;  /* 0x0000001f03007819 */ /* 0x000fc800000006ff */
[----:B------:R-:W1:Y:S02]  /*2c40*/  SYNCS.PHASECHK.TRANS64 P0, [UR4+0xf0], R0 ;  /* 0x0000f000ff0075a7 */ /* 0x000e640008001004 */
[----:B-1----:R-:W-:Y:S05]  /*2c50*/  @P0 EXIT ;  /* 0x000000000000094d */ /* 0x002fea0003800000 */
[----:B------:R-:W-:Y:S02]  /*2c60*/  SHF.L.U32 R3, R3, 0x1f, RZ ;  /* 0x0000001f03037819 */ /* 0x000fe400000006ff */
[----:B------:R-:W-:-:S07]  /*2c70*/  MOV R0, UR4 ;  /* 0x0000000400007c02 */ /* 0x000fce0008000f00 */
.L_x_50:
[----:B-1----:R1:W2:Y:S02]  /*2c80*/  SYNCS.PHASECHK.TRANS64.TRYWAIT P0, [R0+URZ+0xf0], R3 ;  /* 0x0000f003000075a7 */ /* 0x0022a400080011ff */
[----:B--2---:R-:W-:Y:S05]  /*2c90*/  @!P0 NANOSLEEP.SYNCS 0x989680 ;  /* 0x009896800000895d */ /* 0x004fea0003900000 */
[----:B------:R-:W2:Y:S02]  /*2ca0*/  @!P0 SYNCS.PHASECHK.TRANS64 P0, [R0+URZ+0xf0], R3 ;  /* 0x0000f003000085a7 */ /* 0x000ea400080010ff */
[----:B--2---:R-:W-:Y:S05]  /*2cb0*/  @P0 EXIT ;  /* 0x000000000000094d */ /* 0x004fea0003800000 */
[----:B------:R-:W-:Y:S05]  /*2cc0*/  BRA `(.L_x_50) ;  /* 0xfffffffc00ec7947 */ /* 0x000fea000383ffff */
.L_x_43:
[----:B------:R-:W-:Y:S05]  /*2cd0*/  BRA.U UP4, `(.L_x_51) ;  /* 0x00000011045c7547 */ /* 0x000fea000b800000 */
[----:B------:R-:W-:Y:S01]  /*2ce0*/  UMOV UR6, 0x40 ;  /* 0x0000004000067882 */ /* 0x000fe20000000000 */
[----:B------:R-:W-:Y:S01]  /*2cf0*/  NOP ;  /* 0x0000000000007918 */ /* 0x000fe20000000000 */
[----:B------:R-:W-:Y:S01]  /*2d00*/  ULEA UR6, UR37, UR6, 0x18 ;  /* 0x0000000625067291 */ /* 0x000fe2000f8ec0ff */
[----:B------:R-:W-:Y:S02]  /*2d10*/  UMOV UR7, 0x400 ;  /* 0x0000040000077882 */ /* 0x000fe40000000000 */
[----:B------:R-:W-:-:S06]  /*2d20*/  ULEA UR37, UR37, UR7, 0x18 ;  /* 0x0000000725257291 */ /* 0x000fcc000f8ec0ff */
[----:B------:R-:W1:Y:S02]  /*2d30*/  LDS.U8 R2, [UR6+0x1c] ;  /* 0x00001c06ff027984 */ /* 0x000e640008000000 */
[----:B-1----:R-:W-:-:S13]  /*2d40*/  ISETP.NE.AND P0, PT, R2, RZ, PT ;  /* 0x000000ff0200720c */ /* 0x002fda0003f05270 */
[----:B------:R-:W-:Y:S05]  /*2d50*/  @P0 BRA `(.L_x_52) ;  /* 0x0000000400080947 */ /* 0x000fea0003800000 */
[----:B------:R-:W-:Y:S02]  /*2d60*/  UISETP.NE.U32.AND UP0, UPT, UR4, 0x1, UPT ;  /* 0x000000010400788c */ /* 0x000fe4000bf05070 */
[----:B------:R-:W-:-:S07]  /*2d70*/  UIADD3 UR8, UPT, UPT, UR6, 0x8, URZ ;  /* 0x0000000806087890 */ /* 0x000fce000fffe0ff */
[----:B------:R-:W-:Y:S05]  /*2d80*/  BRA.U !UP0, `(.L_x_53) ;  /* 0x00000001089c7547 */ /* 0x000fea000b800000 */
[----:B------:R-:W-:Y:S01]  /*2d90*/  ELECT P0, URZ, PT ;  /* 0x0000000000ff782f */ /* 0x000fe20003800000 */
[----:B------:R-:W-:-:S12]  /*2da0*/  BSSY B0, `(.L_x_53) ;  /* 0x0000025000007945 */ /* 0x000fd80003800000 */
[----:B------:R-:W-:Y:S05]  /*2db0*/  @!P0 BRA `(.L_x_54) ;  /* 0x00000000008c8947 */ /* 0x000fea0003800000 */
[----:B------:R-:W-:-:S05]  /*2dc0*/  UMOV UR7, 0x10 ;  /* 0x0000001000077882 */ /* 0x000fca0000000000 */
[----:B------:R-:W-:Y:S04]  /*2dd0*/  DEPBAR.LE SB1, 0x36 ;  /* 0x00009d800000791a */ /* 0x000fe80000000000 */
[----:B------:R-:W1:Y:S02]  /*2de0*/  UTCATOMSWS.2CTA.FIND_AND_SET.ALIGN UP1, UR7, UR7 ;  /* 0x00000007000775e3 */ /* 0x000e640008220800 */
[----:B-1----:R-:W-:Y:S01]  /*2df0*/  MOV R9, UR7 ;  /* 0x0000000700097c02 */ /* 0x002fe20008000f00 */
[----:B------:R-:W-:Y:S06]  /*2e00*/  BRA.U UP1, `(.L_x_55) ;  /* 0x0000000101187547 */ /* 0x000fec000b800000 */
.L_x_56:
[----:B------:R-:W-:Y:S05]  /*2e10*/  NANOSLEEP 0x64 ;  /* 0x000000640000795d */ /* 0x000fea0003800000 */
[----:B------:R-:W-:-:S05]  /*2e20*/  UMOV UR7, 0x10 ;  /* 0x0000001000077882 */ /* 0x000fca0000000000 */
[----:B------:R-:W-:Y:S04]  /*2e30*/  DEPBAR.LE SB1, 0x36 ;  /* 0x00009d800000791a */ /* 0x000fe80000000000 */
[----:B------:R-:W1:Y:S02]  /*2e40*/  UTCATOMSWS.2CTA.FIND_AND_SET.ALIGN UP1, UR7, UR7 ;  /* 0x00000007000775e3 */ /* 0x000e640008220800 */
[----:B-1----:R-:W-:Y:S01]  /*2e50*/  MOV R9, UR7 ;  /* 0x0000000700097c02 */ /* 0x002fe20008000f00 */
[----:B------:R-:W-:Y:S05]  /*2e60*/  BRA.U !UP1, `(.L_x_56) ;  /* 0xfffffffd09e87547 */ /* 0x000fea000b83ffff */
.L_x_55:
[----:B------:R-:W1:Y:S01]  /*2e70*/  LDS R5, [UR6+0x10] ;  /* 0x00001006ff057984 */ /* 0x000e620008000800 */
[----:B------:R-:W-:Y:S01]  /*2e80*/  IMAD.U32 R3, RZ, RZ, UR37 ;  /* 0x00000025ff037e24 */ /* 0x000fe2000f8e00ff */
[----:B------:R-:W-:-:S03]  /*2e90*/  MOV R2, UR5 ;  /* 0x0000000500027c02 */ /* 0x000fc60008000f00 */
[----:B------:R-:W-:Y:S01]  /*2ea0*/  VIADD R3, R3, 0x170 ;  /* 0x0000017003037836 */ /* 0x000fe20000000000 */
[----:B-1----:R-:W-:-:S04]  /*2eb0*/  SHF.L.U32 R5, R5, 0x1f, RZ ;  /* 0x0000001f05057819 */ /* 0x002fc800000006ff */
[----:B------:R-:W1:Y:S02]  /*2ec0*/  SYNCS.PHASECHK.TRANS64.TRYWAIT P0, [UR6+0x8], R5 ;  /* 0x00000805ff0075a7 */ /* 0x000e640008001106 */
[----:B-1----:R-:W-:Y:S05]  /*2ed0*/  @P0 BRA `(.L_x_57) ;  /* 0x0000000000080947 */ /* 0x002fea0003800000 */
[----:B------:R-:W1:Y:S02]  /*2ee0*/  SYNCS.PHASECHK.TRANS64.TRYWAIT P0, [UR6+0x8], R5 ;  /* 0x00000805ff0075a7 */ /* 0x000e640008001106 */
[----:B-1----:R-:W-:Y:S05]  /*2ef0*/  @!P0 BRA `(.L_x_58) ;  /* 0x0000007400108947 */ /* 0x002fea0003800000 */
.L_x_57:
[----:B-1----:R-:W-:Y:S01]  /*2f00*/  HFMA2 R4, -RZ, RZ, 0, 5.9604644775390625e-08 ;  /* 0x00000001ff047431 */ /* 0x002fe200000001ff */
[----:B------:R-:W-:Y:S01]  /*2f10*/  UPRMT UR7, UR5, 0x654, UR8 ;  /* 0x0000065405077896 */ /* 0x000fe20008000008 */
[----:B------:R-:W-:Y:S01]  /*2f20*/  IMAD.MOV.U32 R6, RZ, RZ, 0xffff ;  /* 0x0000ffffff067424 */ /* 0x000fe200078e00ff */
[----:B------:R-:W-:Y:S01]  /*2f30*/  PRMT R2, R2, 0x654, R3 ;  /* 0x0000065402027816 */ /* 0x000fe20000000003 */
[----:B------:R-:W-:Y:S02]  /*2f40*/  IMAD.MOV.U32 R5, RZ, RZ, 0x4 ;  /* 0x00000004ff057424 */ /* 0x000fe400078e00ff */
[----:B------:R-:W-:Y:S01]  /*2f50*/  IMAD.SHL.U32 R8, R9, 0x20, RZ ;  /* 0x0000002009087824 */ /* 0x000fe200078e00ff */
[----:B------:R-:W-:Y:S02]  /*2f60*/  MOV R3, UR7 ;  /* 0x0000000700037c02 */ /* 0x000fe40008000f00 */
[-C--:B------:R-:W-:Y:S01]  /*2f70*/  SHF.L.U32 R7, R6, R9.reuse, RZ ;  /* 0x0000000906077219 */ /* 0x080fe200000006ff */
[----:B------:R1:W-:Y:S01]  /*2f80*/  SYNCS.ARRIVE.TRANS64.RED RZ, [UR7], R5 ;  /* 0x00000005ffff79a7 */ /* 0x0003e20008000407 */
[----:B------:R-:W-:Y:S01]  /*2f90*/  SHF.L.U32 R6, R4, R9, RZ ;  /* 0x0000000904067219 */ /* 0x000fe200000006ff */
[----:B------:R1:W-:Y:S04]  /*2fa0*/  STS [UR37+0x170], R8 ;  /* 0x00017008ff007988 */ /* 0x0003e80008000825 */
[----:B------:R1:W-:Y:S04]  /*2fb0*/  STAS [R2.64], R9 ;  /* 0x0000000902007dbd */ /* 0x0003e8000c0008ff */
[----:B------:R1:W-:Y:S04]  /*2fc0*/  ATOMS.OR RZ, [UR6+0x14], R7 ;  /* 0x00001407ffff798c */ /* 0x0003e8000b000006 */
[----:B------:R1:W-:Y:S04]  /*2fd0*/  ATOMS.OR RZ, [UR6+0x18], R6 ;  /* 0x00001806ffff798c */ /* 0x0003e8000b000006 */
[----:B------:R1:W-:Y:S02]  /*2fe0*/  ATOMS.XOR RZ, [UR6+0x10], R4 ;  /* 0x00001004ffff798c */ /* 0x0003e4000b800006 */
.L_x_54:
[----:B------:R-:W-:Y:S05]  /*2ff0*/  BSYNC B0 ;  /* 0x0000000000007941 */ /* 0x000fea0003800000 */
.L_x_53:
[----:B------:R-:W-:Y:S05]  /*3000*/  BRA.U UP0, `(.L_x_59) ;  /* 0x00000001006c7547 */ /* 0x000fea000b800000 */
[----:B------:R-:W-:-:S03]  /*3010*/  UMOV UR7, 0xffffffff ;  /* 0xffffffff00077882 */ /* 0x000fc60000000000 */
[----:B------:R-:W-:Y:S05]  /*3020*/  BRA.DIV UR7, `(.L_x_60) ;  /* 0x0000007207dc7947 */ /* 0x000fea000b800000 */
[----:B------:R-:W-:-:S13]  /*3030*/  ELECT P6, URZ, PT ;  /* 0x0000000000ff782f */ /* 0x000fda00038c0000 */
.L_x_169:
[----:B------:R-:W-:Y:S05]  /*3040*/  @!P6 BRA `(.L_x_59) ;  /* 0x00000000005ce947 */ /* 0x000fea0003800000 */
[----:B-1----:R-:W1:Y:S02]  /*3050*/  LDS R3, [UR6+0x10] ;  /* 0x00001006ff037984 */ /* 0x002e640008000800 */
[----:B-1----:R-:W-:-:S04]  /*3060*/  SHF.L.U32 R3, R3, 0x1f, RZ ;  /* 0x0000001f03037819 */ /* 0x002fc800000006ff */
[----:B------:R-:W1:Y:S02]  /*3070*/  SYNCS.PHASECHK.TRANS64.TRYWAIT P0, [UR6+0x8], R3 ;  /* 0x00000803ff0075a7 */ /* 0x000e640008001106 */
[----:B-1----:R-:W-:Y:S05]  /*3080*/  @P0 BRA `(.L_x_61) ;  /* 0x0000000000080947 */ /* 0x002fea0003800000 */
[----:B------:R-:W1:Y:S02]  /*3090*/  SYNCS.PHASECHK.TRANS64.TRYWAIT P0, [UR6+0x8], R3 ;  /* 0x00000803ff0075a7 */ /* 0x000e640008001106 */
[----:B-1----:R-:W-:Y:S05]  /*30a0*/  @!P0 BRA `(.L_x_62) ;  /* 0x0000007000dc8947 */ /* 0x002fea0003800000 */
.L_x_61:
[----:B------:R-:W2:Y:S01]  /*30b0*/  LDS R5, [UR37+0x170] ;  /* 0x00017025ff057984 */ /* 0x000ea20008000800 */
[----:B-1----:R-:W-:Y:S02]  /*30c0*/  HFMA2 R2, -RZ, RZ, 0, 5.9604644775390625e-08 ;  /* 0x00000001ff027431 */ /* 0x002fe400000001ff */
[----:B------:R-:W-:Y:S01]  /*30d0*/  IMAD.MOV.U32 R3, RZ, RZ, 0xffff ;  /* 0x0000ffffff037424 */ /* 0x000fe200078e00ff */
[----:B------:R-:W-:Y:S01]  /*30e0*/  UPRMT UR7, UR5, 0x654, UR8 ;  /* 0x0000065405077896 */ /* 0x000fe20008000008 */
[----:B--2---:R-:W-:-:S03]  /*30f0*/  IMAD.SHL.U32 R4, R5, 0x20, RZ ;  /* 0x0000002005047824 */ /* 0x004fc600078e00ff */
[-C--:B------:R-:W-:Y:S02]  /*3100*/  SHF.L.U32 R3, R3, R5.reuse, RZ ;  /* 0x0000000503037219 */ /* 0x080fe400000006ff */
[----:B------:R-:W-:Y:S01]  /*3110*/  SHF.L.U32 R5, R2, R5, RZ ;  /* 0x0000000502057219 */ /* 0x000fe200000006ff */
[----:B------:R2:W-:Y:S04]  /*3120*/  STS [UR37+0x170], R4 ;  /* 0x00017004ff007988 */ /* 0x0005e80008000825 */
[----:B------:R2:W-:Y:S04]  /*3130*/  ATOMS.OR RZ, [UR6+0x14], R3 ;  /* 0x00001403ffff798c */ /* 0x0005e8000b000006 */
[----:B------:R2:W-:Y:S01]  /*3140*/  ATOMS.OR RZ, [UR6+0x18], R5 ;  /* 0x00001805ffff798c */ /* 0x0005e2000b000006 */
[----:B------:R-:W-:Y:S03]  /*3150*/  SYNCS.ARRIVE.TRANS64.RED.A1T0 RZ, [UR7], RZ ;  /* 0x000000ffffff79a7 */ /* 0x000fe60008100407 */
[----:B------:R2:W-:Y:S01]  /*3160*/  ATOMS.XOR RZ, [UR6+0x10], R2 ;  /* 0x00001002ffff798c */ /* 0x0005e2000b800006 */
[----:B------:R-:W-:Y:S05]  /*3170*/  BRA `(.L_x_59) ;  /* 0x0000000000107947 */ /* 0x000fea0003800000 */
.L_x_52:
[----:B------:R-:W-:-:S05]  /*3180*/  MOV R2, 0xffffffff ;  /* 0xffffffff00027802 */ /* 0x000fca0000000f00 */
[----:B------:R1:W-:Y:S02]  /*3190*/  STS [UR37+0x170], R2 ;  /* 0x00017002ff007988 */ /* 0x0003e40008000825 */
[----:B-1----:R-:W-:Y:S02]  /*31a0*/  MOV R2, 0x31c0 ;  /* 0x000031c000027802 */ /* 0x002fe40000000f00 */
[----:B-----5:R-:W-:Y:S05]  /*31b0*/  CALL.REL.NOINC `($__internal_1_$__cuda_sm10x_tcgen05_guardrail_trap_phase_invalid_during_alloc) ;  /* 0x0000007800807944 */ /* 0x020fea0003c00000 */
.L_x_59:
[----:B------:R-:W-:Y:S05]  /*31c0*/  WARPSYNC.ALL ;  /* 0x0000000000007948 */ /* 0x000fea0003800000 */
[----:B------:R-:W3:Y:S01]  /*31d0*/  S2UR UR6, SR_CgaCtaId ;  /* 0x00000000000679c3 */ /* 0x000ee20000008800 */
[----:B------:R-:W-:Y:S01]  /*31e0*/  UMOV UR7, 0x400 ;  /* 0x0000040000077882 */ /* 0x000fe20000000000 */
[----:B------:R-:W-:-:S06]  /*31f0*/  NOP ;  /* 0x0000000000007918 */ /* 0x000fcc0000000000 */
[----:B------:R-:W-:Y:S06]  /*3200*/  BAR.ARV 0x6, 0xa0 ;  /* 0x0182800000007b1d */ /* 0x000fec0000002000 */
[----:B------:R-:W-:Y:S01]  /*3210*/  LOP3.LUT R10, R10, 0xffff, RZ, 0xc0, !PT ;  /* 0x0000ffff0a0a7812 */ /* 0x000fe200078ec0ff */
[----:B------:R-:W-:Y:S01]  /*3220*/  UISETP.LT.AND UP0, UPT, UR15, 0x1, UPT ;  /* 0x000000010f00788c */ /* 0x000fe2000bf01270 */
[----:B------:R-:W-:Y:S01]  /*3230*/  LOP3.LUT R0, R0, 0xffff, RZ, 0xc0, !PT ;  /* 0x0000ffff00007812 */ /* 0x000fe200078ec0ff */
[----:B-1----:R-:W-:Y:S01]  /*3240*/  IMAD.MOV.U32 R9, RZ, RZ, 0x1 ;  /* 0x00000001ff097424 */ /* 0x002fe200078e00ff */
[----:B------:R-:W-:Y:S01]  /*3250*/  R2UR UR11, R10 ;  /* 0x000000000a0b72ca */ /* 0x000fe200000e0000 */
[----:B------:R-:W-:Y:S01]  /*3260*/  USEL UR12, UR15, 0x1, !UP0 ;  /* 0x000000010f0c7887 */ /* 0x000fe2000c000000 */
[----:B------:R-:W-:Y:S01]  /*3270*/  R2UR UR10, R0 ;  /* 0x00000000000a72ca */ /* 0x000fe200000e0000 */
[----:B------:R-:W-:Y:S01]  /*3280*/  IMAD.MOV.U32 R8, RZ, RZ, RZ ;  /* 0x000000ffff087224 */ /* 0x000fe200078e00ff */
[----:B------:R-:W-:-:S02]  /*3290*/  UISETP.NE.AND UP3, UPT, UR4, URZ, UPT ;  /* 0x000000ff0400728c */ /* 0x000fc4000bf65270 */
[----:B---3--:R-:W-:Y:S02]  /*32a0*/  ULEA UR6, UR6, UR7, 0x18 ;  /* 0x0000000706067291 */ /* 0x008fe4000f8ec0ff */
[----:B------:R-:W-:Y:S02]  /*32b0*/  UIADD3 UR12, UPT, UPT, -UR12, URZ, URZ ;  /* 0x000000ff0c0c7290 */ /* 0x000fe4000fffe1ff */
[----:B------:R-:W-:Y:S02]  /*32c0*/  UIADD3 UR13, UPT, UPT, UR6, 0x10400, URZ ;  /* 0x00010400060d7890 */ /* 0x000fe4000fffe0ff */
[----:B------:R-:W-:Y:S02]  /*32d0*/  UIADD3 UR14, UPT, UPT, UR6, 0x22400, URZ ;  /* 0x00022400060e7890 */ /* 0x000fe4000fffe0ff */
[----:B------:R-:W-:Y:S01]  /*32e0*/  UIADD3 UR16, UPT, UPT, UR6, 0x34400, URZ ;  /* 0x0003440006107890 */ /* 0x000fe2000fffe0ff */
[----:B--2---:R-:W1:Y:S01]  /*32f0*/  LDS R2, [UR6+0x170] ;  /* 0x00017006ff027984 */ /* 0x004e620008000800 */
[----:B------:R-:W-:-:S02]  /*3300*/  USHF.R.U32.HI UR13, URZ, 0x4, UR13 ;  /* 0x00000004ff0d7899 */ /* 0x000fc4000801160d */
[----:B------:R-:W-:Y:S02]  /*3310*/  USHF.R.U32.HI UR14, URZ, 0x4, UR14 ;  /* 0x00000004ff0e7899 */ /* 0x000fe4000801160e */
[----:B------:R-:W-:Y:S02]  /*3320*/  USHF.R.U32.HI UR16, URZ, 0x4, UR16 ;  /* 0x00000004ff107899 */ /* 0x000fe40008011610 */
[----:B------:R-:W-:Y:S02]  /*3330*/  ULOP3.LUT UR13, UR13, 0x3fff, URZ, 0xc0, !UPT ;  /* 0x00003fff0d0d7892 */ /* 0x000fe4000f8ec0ff */
[----:B------:R-:W-:Y:S02]  /*3340*/  ULOP3.LUT UR14, UR14, 0x3fff, URZ, 0xc0, !UPT ;  /* 0x00003fff0e0e7892 */ /* 0x000fe4000f8ec0ff */
[----:B------:R-:W-:Y:S02]  /*3350*/  ULOP3.LUT UR16, UR16, 0x3fff, URZ, 0xc0, !UPT ;  /* 0x00003fff10107892 */ /* 0x000fe4000f8ec0ff */
[----:B------:R-:W-:-:S02]  /*3360*/  ULOP3.LUT UR13, UR13, 0x10000, URZ, 0xfc, !UPT ;  /* 0x000100000d0d7892 */ /* 0x000fc4000f8efcff */
[----:B------:R-:W-:Y:S02]  /*3370*/  ULOP3.LUT UR14, UR14, 0x10000, URZ, 0xfc, !UPT ;  /* 0x000100000e0e7892 */ /* 0x000fe4000f8efcff */
[----:B------:R-:W-:Y:S01]  /*3380*/  ULOP3.LUT UR16, UR16, 0x10000, URZ, 0xfc, !UPT ;  /* 0x0001000010107892 */ /* 0x000fe2000f8efcff */
[----:B------:R-:W-:Y:S01]  /*3390*/  UMOV UR22, URZ ;  /* 0x000000ff00167c82 */ /* 0x000fe20008000000 */
[----:B------:R-:W-:Y:S01]  /*33a0*/  UMOV UR21, URZ ;  /* 0x000000ff00157c82 */ /* 0x000fe20008000000 */
[----:B------:R-:W-:Y:S01]  /*33b0*/  UMOV UR27, 0x10200014 ;  /* 0x10200014001b7882 */ /* 0x000fe20000000000 */
[----:B------:R-:W-:Y:S01]  /*33c0*/  UMOV UR25, 0x10200014 ;  /* 0x1020001400197882 */ /* 0x000fe20000000000 */
[----:B-1----:R-:W-:Y:S02]  /*33d0*/  R2UR UR23, R2 ;  /* 0x00000000021772ca */ /* 0x002fe400000e0000 */
[----:B------:R-:W-:-:S11]  /*33e0*/  CS2R R2, SRZ ;  /* 0x0000000000027805 */ /* 0x000fd6000001ff00 */
[----:B------:R-:W-:Y:S02]  /*33f0*/  UIADD3 UR26, UPT, UPT, UR23, 0x100, URZ ;  /* 0x00000100171a7890 */ /* 0x000fe4000fffe0ff */
[----:B------:R-:W-:-:S12]  /*3400*/  UIADD3 UR24, UPT, UPT, UR23, 0x102, URZ ;  /* 0x0000010217187890 */ /* 0x000fd8000fffe0ff */
.L_x_70:
[C---:B------:R-:W-:Y:S02]  /*3410*/  LEA R0, R8.reuse, UR6, 0x3 ;  /* 0x0000000608007c11 */ /* 0x040fe4000f8e18ff */
[----:B------:R-:W-:Y:S02]  /*3420*/  SHF.L.U32 R5, R3, 0x1f, RZ ;  /* 0x0000001f03057819 */ /* 0x000fe400000006ff */
[----:B------:R-:W-:Y:S02]  /*3430*/  LEA R4, R8, UR6, 0x4 ;  /* 0x0000000608047c11 */ /* 0x000fe4000f8e20ff */
[----:B------:R-:W1:Y:S02]  /*3440*/  SYNCS.PHASECHK.TRANS64.TRYWAIT P0, [R0+URZ+0xe0], R5 ;  /* 0x0000e005000075a7 */ /* 0x000e6400080011ff */
[----:B-1-34-:R-:W-:Y:S05]  /*3450*/  @!P0 BRA `(.L_x_63) ;  /* 0x0000007000088947 */ /* 0x01afea0003800000 */
.L_x_170:
[----:B-1----:R-:W1:Y:S01]  /*3460*/  LDS.128 R4, [R4+0x150] ;  /* 0x0001500004047984 */ /* 0x002e620000000c00 */
[----:B------:R-:W-:Y:S02]  /*3470*/  VIADD R0, R0, 0xf0 ;  /* 0x000000f000007836 */ /* 0x000fe40000000000 */
        /* <DEDUP_REMOVED lines=9> */
[----:B-1----:R-:W-:Y:S01]  /*3510*/  LOP3.LUT P1, RZ, R6, 0x1, RZ, 0xc0, !PT ;  /* 0x0000000106ff7812 */ /* 0x002fe2000782c0ff */
[----:B--2---:R-:W-:-:S12]  /*3520*/  BRA.U UP3, `(.L_x_64) ;  /* 0x0000000103e87547 */ /* 0x004fd8000b800000 */
[----:B------:R-:W1:Y:S01]  /*3530*/  LDCU UR7, c[0x0][0x38c] ;  /* 0x00007180ff0777ac */ /* 0x000e620008000800 */
[----:B------:R-:W-:Y:S02]  /*3540*/  PLOP3.LUT P2, PT, PT, PT, PT, 0x80, 0x8 ;  /* 0x000000000008781c */ /* 0x000fe40003f4f070 */
[----:B------:R-:W-:Y:S01]  /*3550*/  SHF.L.U32 R5, R9, 0x1f, RZ ;  /* 0x0000001f09057819 */ /* 0x000fe200000006ff */
[----:B------:R-:W-:Y:S02]  /*3560*/  ULEA UR8, UR22, UR6, 0x3 ;  /* 0x0000000616087291 */ /* 0x000fe4000f8e18ff */
[----:B------:R-:W-:Y:S02]  /*3570*/  ULEA UR9, UR22, UR23, 0x7 ;  /* 0x0000001716097291 */ /* 0x000fe4000f8e38ff */
[----:B-1----:R-:W-:-:S06]  /*3580*/  UISETP.GE.AND UP0, UPT, UR7, 0x1, UPT ;  /* 0x000000010700788c */ /* 0x002fcc000bf06270 */
[----:B------:R-:W-:-:S05]  /*3590*/  PLOP3.LUT P0, PT, PT, PT, UP0, 0x80, 0x8 ;  /* 0x000000000008781c */ /* 0x000fca0003f0f008 */
[----:B------:R-:W-:-:S08]  /*35a0*/  @UP0 ULEA UR7, UR21, UR6, 0x3 ;  /* 0x0000000615070291 */ /* 0x000fd0000f8e18ff */
[----:B------:R-:W-:-:S04]  /*35b0*/  @P0 SHF.L.U32 R0, R2, 0x1f, RZ ;  /* 0x0000001f02000819 */ /* 0x000fc800000006ff */
[----:B------:R1:W2:Y:S01]  /*35c0*/  @P0 SYNCS.PHASECHK.TRANS64.TRYWAIT P2, [UR7], R0 ;  /* 0x00000000ff0005a7 */ /* 0x0002a20008041107 */
[----:B------:R-:W3:Y:S02]  /*35d0*/  SYNCS.PHASECHK.TRANS64.TRYWAIT P0, [UR8+0x110], R5 ;  /* 0x00011005ff0075a7 */ /* 0x000ee40008001108 */
[----:B-123--:R-:W-:Y:S05]  /*35e0*/  @!P0 BRA `(.L_x_65) ;  /* 0x0000006c00b88947 */ /* 0x00efea0003800000 */
.L_x_172:
[----:B------:R-:W-:Y:S05]  /*35f0*/  BRA.U !UP0, `(.L_x_66) ;  /* 0x0000000108a87547 */ /* 0x000fea000b800000 */
[----:B------:R-:W-:Y:S01]  /*3600*/  UMOV UR20, URZ ;  /* 0x000000ff00147c82 */ /* 0x000fe20008000000 */
[----:B------:R-:W-:Y:S01]  /*3610*/  UMOV UR19, UR12 ;  /* 0x0000000c00137c82 */ /* 0x000fe20008000000 */
[----:B------:R-:W-:Y:S01]  /*3620*/  UMOV UR18, UR15 ;  /* 0x0000000f00127c82 */ /* 0x000fe20008000000 */
[----:B------:R-:W-:-:S05]  /*3630*/  UMOV UR17, UR21 ;  /* 0x0000001500117c82 */ /* 0x000fca0008000000 */
.L_x_69:
[----:B------:R-:W-:Y:S02]  /*3640*/  UIADD3 UR19, UPT, UPT, UR19, 0x1, URZ ;  /* 0x0000000113137890 */ /* 0x000fe4000fffe0ff */
[----:B--2---:R-:W-:Y:S02]  /*3650*/  ULEA UR7, UR17, UR6, 0x3 ;  /* 0x0000000611077291 */ /* 0x004fe4000f8e18ff */
[----:B------:R-:W-:Y:S01]  /*3660*/  UISETP.NE.AND UP0, UPT, UR19, URZ, UPT ;  /* 0x000000ff1300728c */ /* 0x000fe2000bf05270 */
[----:B---3--:R-:W-:Y:S10]  /*3670*/  @P2 BRA `(.L_x_67) ;  /* 0x00000000000c2947 */ /* 0x008ff40003800000 */
[----:B-1----:R-:W-:Y:S04]  /*3680*/  SHF.L.U32 R5, R2, 0x1f, RZ ;  /* 0x0000001f02057819 */ /* 0x002fe800000006ff */
[----:B------:R-:W1:Y:S02]  /*3690*/  SYNCS.PHASECHK.TRANS64.TRYWAIT P0, [UR7], R5 ;  /* 0x00000005ff0075a7 */ /* 0x000e640008001107 */
[----:B-1----:R-:W-:Y:S05]  /*36a0*/  @!P0 BRA `(.L_x_68) ;  /* 0x0000006c00a08947 */ /* 0x002fea0003800000 */
.L_x_67:
[----:B------:R-:W-:Y:S01]  /*36b0*/  UISETP.NE.AND UP1, UPT, UR18, 0x1, UPT ;  /* 0x000000011200788c */ /* 0x000fe2000bf25270 */
[----:B------:R-:W-:Y:S01]  /*36c0*/  PLOP3.LUT P2, PT, PT, PT, PT, 0x80, 0x8 ;  /* 0x000000000008781c */ /* 0x000fe20003f4f070 */
[----:B------:R-:W-:Y:S02]  /*36d0*/  UIADD3 UR21, UPT, UPT, UR17, 0x1, URZ ;  /* 0x0000000111157890 */ /* 0x000fe4000fffe0ff */
[----:B------:R-:W-:Y:S02]  /*36e0*/  ULEA UR30, UR17, UR14, 0x9 ;  /* 0x0000000e111e7291 */ /* 0x000fe4000f8e48ff */
[----:B------:R-:W-:Y:S01]  /*36f0*/  UISETP.NE.AND UP2, UPT, UR21, 0x9, UPT ;  /* 0x000000091500788c */ /* 0x000fe2000bf45270 */
[----:B------:R-:W-:Y:S01]  /*3700*/  PLOP3.LUT P0, PT, PT, PT, UP1, 0x80, 0x8 ;  /* 0x000000000008781c */ /* 0x000fe20003f0f018 */
[----:B------:R-:W-:Y:S02]  /*3710*/  ULEA UR32, UR17, UR16, 0x7 ;  /* 0x0000001011207291 */ /* 0x000fe4000f8e38ff */
[----:B------:R-:W-:Y:S02]  /*3720*/  USEL UR29, URZ, 0x1, UP2 ;  /* 0x00000001ff1d7887 */ /* 0x000fe40009000000 */
[----:B------:R-:W-:Y:S02]  /*3730*/  USEL UR21, UR21, URZ, UP2 ;  /* 0x000000ff15157287 */ /* 0x000fe40009000000 */
[----:B------:R-:W-:Y:S02]  /*3740*/  UIADD3 UR36, UPT, UPT, UR30, 0x4, URZ ;  /* 0x000000041e247890 */ /* 0x000fe4000fffe0ff */
[----:B------:R-:W-:Y:S01]  /*3750*/  @UP1 ULEA UR28, UR21, UR6, 0x3 ;  /* 0x00000006151c1291 */ /* 0x000fe2000f8e18ff */
[----:B------:R-:W-:Y:S01]  /*3760*/  LOP3.LUT R2, R2, UR29, RZ, 0x3c, !PT ;  /* 0x0000001d02027c12 */ /* 0x000fe2000f8e3cff */
[----:B------:R-:W-:Y:S02]  /*3770*/  UISETP.NE.U32.AND UP1, UPT, UR20, URZ, UPT ;  /* 0x000000ff1400728c */ /* 0x000fe4000bf25070 */
[----:B------:R-:W-:Y:S01]  /*3780*/  UIADD3 UR7, UPT, UPT, UR7, 0x48, URZ ;  /* 0x0000004807077890 */ /* 0x000fe2000fffe0ff */
[----:B-1----:R-:W-:Y:S01]  /*3790*/  @P0 SHF.L.U32 R0, R2, 0x1f, RZ ;  /* 0x0000001f02000819 */ /* 0x002fe200000006ff */
[----:B------:R-:W-:Y:S01]  /*37a0*/  UMOV UR33, 0x4008 ;  /* 0x0000400800217882 */ /* 0x000fe20000000000 */
[----:B------:R-:W-:Y:S01]  /*37b0*/  UMOV UR31, 0x40004040 ;  /* 0x40004040001f7882 */ /* 0x000fe20000000000 */
[----:B------:R-:W-:Y:S01]  /*37c0*/  UMOV UR29, 0x80004020 ;  /* 0x80004020001d7882 */ /* 0x000fe20000000000 */
[----:B------:R2:W3:Y:S01]  /*37d0*/  @P0 SYNCS.PHASECHK.TRANS64.TRYWAIT P2, [UR28], R0 ;  /* 0x00000000ff0005a7 */ /* 0x0004e2000804111c */
[----:B------:R-:W-:Y:S01]  /*37e0*/  ULEA UR28, UR17, UR13, 0x9 ;  /* 0x0000000d111c7291 */ /* 0x000fe2000f8e48ff */
[----:B------:R2:W-:Y:S01]  /*37f0*/  UTCCP.T.S.2CTA.128dp128bit tmem[UR23+0x100], gdesc[UR32] ;  /* 0x00010020170079e7 */ /* 0x0005e20008380000 */
[----:B------:R-:W-:Y:S02]  /*3800*/  UIADD3 UR18, UPT, UPT, UR18, -0x1, URZ ;  /* 0xffffffff12127890 */ /* 0x000fe4000fffe0ff */
[----:B------:R-:W-:Y:S01]  /*3810*/  UIADD3 UR34, UPT, UPT, UR28, 0x2, URZ ;  /* 0x000000021c227890 */ /* 0x000fe2000fffe0ff */
[----:B------:R-:W-:Y:S01]  /*3820*/  UMOV UR37, 0x40004040 ;  /* 0x4000404000257882 */ /* 0x000fe20000000000 */
[----:B------:R-:W-:Y:S01]  /*3830*/  UMOV UR35, 0x80004020 ;  /* 0x8000402000237882 */ /* 0x000fe20000000000 */
[----:B------:R-:W-:Y:S02]  /*3840*/  UMOV UR20, 0x1 ;  /* 0x0000000100147882 */ /* 0x000fe40000000000 */
[----:B------:R2:W-:Y:S01]  /*3850*/  UTCQMMA.2CTA gdesc[UR28], gdesc[UR30], tmem[UR9], tmem[UR26], idesc[UR27], UP1 ;  /* 0x00ff1a1e1c0075ea */ /* 0x0005e20008a00309 */
[----:B------:R-:W-:Y:S03]  /*3860*/  UMOV UR17, UR21 ;  /* 0x0000001500117c82 */ /* 0x000fe60008000000 */
[----:B------:R2:W-:Y:S01]  /*3870*/  UTCQMMA.2CTA gdesc[UR34], gdesc[UR36], tmem[UR9], tmem[UR24], idesc[UR25], UPT ;  /* 0x00ff1824220075ea */ /* 0x0005e2000ba00309 */
[----:B------:R2:W-:Y:S01]  /*3880*/  UTCBAR.2CTA.MULTICAST [UR7], URZ, UR11 ;  /* 0x000000ff070073e9 */ /* 0x0005e2000820080b */
[----:B------:R-:W-:Y:S05]  /*3890*/  BRA.U UP0, `(.L_x_69) ;  /* 0xfffffffd00687547 */ /* 0x000fea000b83ffff */
.L_x_66:
[----:B------:R-:W-:-:S09]  /*38a0*/  UIADD3 UR8, UPT, UPT, UR8, 0x100, URZ ;  /* 0x0000010008087890 */ /* 0x000fd2000fffe0ff */
[----:B------:R4:W-:Y:S01]  /*38b0*/  UTCBAR.2CTA.MULTICAST [UR8], URZ, UR10 ;  /* 0x000000ff080073e9 */ /* 0x0009e2000820080a */
[----:B------:R-:W-:Y:S02]  /*38c0*/  NOP ;  /* 0x0000000000007918 */ /* 0x000fe40000000000 */
.L_x_64:
[----:B------:R-:W-:Y:S01]  /*38d0*/  UIADD3 UR22, UPT, UPT, UR22, 0x1, URZ ;  /* 0x0000000116167890 */ /* 0x000fe2000fffe0ff */
[----:B------:R-:W-:-:S03]  /*38e0*/  ISETP.NE.AND P0, PT, R8, 0x2, PT ;  /* 0x000000020800780c */ /* 0x000fc60003f05270 */
[----:B------:R-:W-:Y:S01]  /*38f0*/  UISETP.NE.AND UP0, UPT, UR22, 0x2, UPT ;  /* 0x000000021600788c */ /* 0x000fe2000bf05270 */
[----:B-12---:R-:W-:Y:S02]  /*3900*/  SEL R0, RZ, 0x1, P0 ;  /* 0x00000001ff007807 */ /* 0x006fe40000000000 */
[----:B------:R-:W-:Y:S01]  /*3910*/  SEL R8, R8, RZ, P0 ;  /* 0x000000ff08087207 */ /* 0x000fe20000000000 */
[----:B------:R-:W-:Y:S01]  /*3920*/  USEL UR7, URZ, 0x1, UP0 ;  /* 0x00000001ff077887 */ /* 0x000fe20008000000 */
[----:B------:R-:W-:Y:S01]  /*3930*/  LOP3.LUT R3, R3, R0, RZ, 0x3c, !PT ;  /* 0x0000000003037212 */ /* 0x000fe200078e3cff */
[----:B------:R-:W-:-:S04]  /*3940*/  USEL UR22, UR22, URZ, UP0 ;  /* 0x000000ff16167287 */ /* 0x000fc80008000000 */
[----:B------:R-:W-:Y:S01]  /*3950*/  LOP3.LUT R9, R9, UR7, RZ, 0x3c, !PT ;  /* 0x0000000709097c12 */ /* 0x000fe2000f8e3cff */
[----:B------:R-:W-:Y:S07]  /*3960*/  @P1 BRA `(.L_x_70) ;  /* 0xfffffff800a81947 */ /* 0x000fee000383ffff */
[----:B------:R-:W1:Y:S01]  /*3970*/  S2UR UR7, SR_CgaCtaId ;  /* 0x00000000000779c3 */ /* 0x000e620000008800 */
[----:B------:R-:W-:Y:S01]  /*3980*/  ELECT P0, URZ, PT ;  /* 0x0000000000ff782f */ /* 0x000fe20003800000 */
[----:B------:R-:W-:Y:S01]  /*3990*/  HFMA2 R0, -RZ, RZ, 0, 5.9604644775390625e-08 ;  /* 0x00000001ff007431 */ /* 0x000fe200000001ff */
[----:B----4-:R-:W-:-:S05]  /*39a0*/  UMOV UR8, 0x40 ;  /* 0x0000004000087882 */ /* 0x010fca0000000000 */
[----:B------:R-:W-:Y:S01]  /*39b0*/  UVIRTCOUNT.DEALLOC.SMPOOL 0x80 ;  /* 0x000000800000784c */ /* 0x000fe20000000000 */
[----:B------:R-:W-:Y:S02]  /*39c0*/  UISETP.NE.AND UP0, UPT, UR4, URZ, UPT ;  /* 0x000000ff0400728c */ /* 0x000fe4000bf05270 */
[----:B-1----:R-:W-:-:S09]  /*39d0*/  ULEA UR7, UR7, UR8, 0x18 ;  /* 0x0000000807077291 */ /* 0x002fd2000f8ec0ff */
[----:B------:R1:W-:Y:S01]  /*39e0*/  @P0 STS.U8 [UR7+0x1c], R0 ;  /* 0x00001c00ff000988 */ /* 0x0003e20008000007 */
[----:B------:R-:W-:Y:S05]  /*39f0*/  BRA.U UP0, `(.L_x_71) ;  /* 0x0000000100587547 */ /* 0x000fea000b800000 */
[----:B------:R-:W-:Y:S01]  /*3a00*/  UIADD3 UR8, UPT, UPT, UR6, 0x110, URZ ;  /* 0x0000011006087890 */ /* 0x000fe2000fffe0ff */
[----:B------:R-:W-:-:S03]  /*3a10*/  SHF.L.U32 R3, R9, 0x1f, RZ ;  /* 0x0000001f09037819 */ /* 0x000fc600000006ff */
[----:B------:R-:W-:-:S09]  /*3a20*/  ULEA UR4, UR22, UR8, 0x3 ;  /* 0x0000000816047291 */ /* 0x000fd2000f8e18ff */
[----:B------:R-:W2:Y:S02]  /*3a30*/  SYNCS.PHASECHK.TRANS64.TRYWAIT P0, [UR4], R3 ;  /* 0x00000003ff0075a7 */ /* 0x000ea40008001104 */
[----:B--2---:R-:W-:Y:S05]  /*3a40*/  @!P0 BRA `(.L_x_72) ;  /* 0x0000006800d08947 */ /* 0x004fea0003800000 */
.L_x_175:
[----:B------:R-:W-:-:S04]  /*3a50*/  UIADD3 UR9, UPT, UPT, UR22, 0x1, URZ ;  /* 0x0000000116097890 */ /* 0x000fc8000fffe0ff */
[----:B------:R-:W-:-:S04]  /*3a60*/  UISETP.NE.AND UP1, UPT, UR9, 0x2, UPT ;  /* 0x000000020900788c */ /* 0x000fc8000bf25270 */
[----:B------:R-:W-:Y:S02]  /*3a70*/  USEL UR4, URZ, 0x1, UP1 ;  /* 0x00000001ff047887 */ /* 0x000fe40008800000 */
[----:B------:R-:W-:-:S04]  /*3a80*/  USEL UR9, UR9, URZ, UP1 ;  /* 0x000000ff09097287 */ /* 0x000fc80008800000 */
[----:B------:R-:W-:Y:S01]  /*3a90*/  ULEA UR9, UR9, UR8, 0x3 ;  /* 0x0000000809097291 */ /* 0x000fe2000f8e18ff */
[----:B-1----:R-:W-:-:S04]  /*3aa0*/  LOP3.LUT R3, R9, UR4, RZ, 0x3c, !PT ;  /* 0x0000000409037c12 */ /* 0x002fc8000f8e3cff */
[----:B------:R-:W-:Y:S01]  /*3ab0*/  SHF.L.U32 R3, R3, 0x1f, RZ ;  /* 0x0000001f03037819 */ /* 0x000fe200000006ff */
[----:B------:R-:W-:-:S04]  /*3ac0*/  IMAD.U32 R0, RZ, RZ, UR9 ;  /* 0x00000009ff007e24 */ /* 0x000fc8000f8e00ff */
[----:B------:R1:W2:Y:S03]  /*3ad0*/  SYNCS.PHASECHK.TRANS64.TRYWAIT P0, [R0+URZ], R3 ;  /* 0x00000003000075a7 */ /* 0x0002a600080011ff */
[----:B--2---:R-:W-:Y:S05]  /*3ae0*/  @!P0 NANOSLEEP.SYNCS 0x989680 ;  /* 0x009896800000895d */ /* 0x004fea0003900000 */
[----:B------:R-:W2:Y:S02]  /*3af0*/  @!P0 SYNCS.PHASECHK.TRANS64 P0, [R0+URZ], R3 ;  /* 0x00000003000085a7 */ /* 0x000ea400080010ff */
[----:B--2---:R-:W-:Y:S05]  /*3b00*/  @P0 BRA `(.L_x_73) ;  /* 0x0000000000200947 */ /* 0x004fea0003800000 */
.L_x_74:
[----:B--2---:R2:W4:Y:S02]  /*3b10*/  SYNCS.PHASECHK.TRANS64.TRYWAIT P0, [R0+URZ], R3 ;  /* 0x00000003000075a7 */ /* 0x00452400080011ff */
[----:B----4-:R-:W-:Y:S05]  /*3b20*/  @!P0 NANOSLEEP.SYNCS 0x989680 ;  /* 0x009896800000895d */ /* 0x010fea0003900000 */
[----:B------:R-:W4:Y:S02]  /*3b30*/  @!P0 SYNCS.PHASECHK.TRANS64 P0, [R0+URZ], R3 ;  /* 0x00000003000085a7 */ /* 0x000f2400080010ff */
[----:B----4-:R-:W-:Y:S05]  /*3b40*/  @!P0 BRA `(.L_x_74) ;  /* 0xfffffffc00f08947 */ /* 0x010fea000383ffff */
[----:B------:R-:W-:Y:S05]  /*3b50*/  BRA `(.L_x_73) ;  /* 0x00000000000c7947 */ /* 0x000fea0003800000 */
.L_x_71:
[----:B------:R-:W-:-:S04]  /*3b60*/  UIADD3 UR4, UPT, UPT, UR6, 0x140, URZ ;  /* 0x0000014006047890 */ /* 0x000fc8000fffe0ff */
[----:B------:R-:W-:-:S09]  /*3b70*/  UPRMT UR4, UR5, 0x654, UR4 ;  /* 0x0000065405047896 */ /* 0x000fd20008000004 */
[----:B------:R-:W-:Y:S03]  /*3b80*/  SYNCS.ARRIVE.TRANS64.RED.A1T0 RZ, [UR4], RZ ;  /* 0x000000ffffff79a7 */ /* 0x000fe60008100404 */
.L_x_73:
[----:B-12---:R-:W-:Y:S01]  /*3b90*/  SHF.L.U32 R3, RZ, 0x1f, RZ ;  /* 0x0000001fff037819 */ /* 0x006fe200000006ff */
[----:B------:R-:W-:Y:S01]  /*3ba0*/  UIADD3 UR4, UPT, UPT, UR6, 0x140, URZ ;  /* 0x0000014006047890 */ /* 0x000fe2000fffe0ff */
[----:B------:R-:W-:Y:S02]  /*3bb0*/  PLOP3.LUT P0, PT, PT, PT, UP0, 0x80, 0x8 ;  /* 0x000000000008781c */ /* 0x000fe40003f0f008 */
[----:B------:R-:W1:Y:S02]  /*3bc0*/  SYNCS.PHASECHK.TRANS64.TRYWAIT P1, [UR6+0x140], R3 ;  /* 0x00014003ff0075a7 */ /* 0x000e640008021106 */
[----:B-1----:R-:W-:Y:S09]  /*3bd0*/  @!P1 BRA `(.L_x_75) ;  /* 0x0000006800849947 */ /* 0x002ff20003800000 */
.L_x_177:
[----:B------:R-:W-:Y:S02]  /*3be0*/  @!UP0 UPRMT UR4, UR5, 0x654, UR4 ;  /* 0x0000065405048896 */ /* 0x000fe40008000004 */
[----:B------:R-:W-:Y:S01]  /*3bf0*/  ULOP3.LUT UR5, UR23, 0xffff, URZ, 0xc0, !UPT ;  /* 0x0000ffff17057892 */ /* 0x000fe2000f8ec0ff */
[----:B------:R-:W-:-:S03]  /*3c00*/  UMOV UR8, 0xffff ;  /* 0x0000ffff00087882 */ /* 0x000fc60000000000 */
[----:B------:R-:W-:-:S03]  /*3c10*/  USHF.R.U32.HI UR5, URZ, 0x5, UR5 ;  /* 0x00000005ff057899 */ /* 0x000fc60008011605 */
[----:B------:R-:W-:Y:S01]  /*3c20*/  @!P0 SYNCS.ARRIVE.TRANS64.RED.A1T0 RZ, [UR4], RZ ;  /* 0x000000ffffff89a7 */ /* 0x000fe20008100404 */
[----:B------:R-:W-:Y:S01]  /*3c30*/  NOP ;  /* 0x0000000000007918 */ /* 0x000fe20000000000 */
[----:B-1----:R-:W1:Y:S01]  /*3c40*/  LDS R0, [UR7+0x14] ;  /* 0x00001407ff007984 */ /* 0x002e620008000800 */
[----:B------:R-:W-:Y:S01]  /*3c50*/  USHF.L.U32 UR8, UR8, UR5, URZ ;  /* 0x0000000508087299 */ /* 0x000fe200080006ff */
[----:B------:R-:W-:Y:S02]  /*3c60*/  UMOV UR4, 0x1 ;  /* 0x0000000100047882 */ /* 0x000fe40000000000 */
[----:B------:R-:W-:-:S03]  /*3c70*/  USHF.L.U32 UR4, UR4, UR5, URZ ;  /* 0x0000000504047299 */ /* 0x000fc600080006ff */
[----:B-1----:R-:W-:-:S04]  /*3c80*/  LOP3.LUT R0, R0, UR8, RZ, 0xc0, !PT ;  /* 0x0000000800007c12 */ /* 0x002fc8000f8ec0ff */
[----:B------:R-:W-:-:S13]  /*3c90*/  ISETP.NE.AND P0, PT, R0, UR8, PT ;  /* 0x0000000800007c0c */ /* 0x000fda000bf05270 */
[----:B------:R-:W-:Y:S05]  /*3ca0*/  @P0 BRA `(.L_x_76) ;  /* 0x0000000000580947 */ /* 0x000fea0003800000 */
[----:B------:R-:W1:Y:S02]  /*3cb0*/  LDS R0, [UR7+0x18] ;  /* 0x00001807ff007984 */ /* 0x000e640008000800 */
[----:B-1----:R-:W-:-:S04]  /*3cc0*/  LOP3.LUT R0, R0, UR4, RZ, 0xc0, !PT ;  /* 0x0000000400007c12 */ /* 0x002fc8000f8ec0ff */
[----:B------:R-:W-:-:S13]  /*3cd0*/  ISETP.NE.AND P0, PT, R0, UR4, PT ;  /* 0x0000000400007c0c */ /* 0x000fda000bf05270 */
[----:B------:R-:W-:Y:S05]  /*3ce0*/  @P0 BRA `(.L_x_77) ;  /* 0x00000000003c0947 */ /* 0x000fea0003800000 */
[----:B------:R-:W1:Y:S01]  /*3cf0*/  S2R R2, SR_LANEID ;  /* 0x0000000000027919 */ /* 0x000e620000000000 */
[----:B------:R-:W-:Y:S01]  /*3d00*/  ULOP3.LUT UR8, URZ, UR8, URZ, 0x33, !UPT ;  /* 0x00000008ff087292 */ /* 0x000fe2000f8e33ff */
[----:B------:R-:W-:Y:S01]  /*3d10*/  LOP3.LUT R4, RZ, UR4, RZ, 0x33, !PT ;  /* 0x00000004ff047c12 */ /* 0x000fe2000f8e33ff */
[----:B------:R-:W-:Y:S02]  /*3d20*/  VOTEU.ANY UR6, UPT, PT ;  /* 0x0000000000067886 */ /* 0x000fe400038e0100 */
[----:B------:R-:W-:Y:S01]  /*3d30*/  UFLO.U32 UR6, UR6 ;  /* 0x00000006000672bd */ /* 0x000fe200080e0000 */
[----:B------:R-:W2:Y:S01]  /*3d40*/  REDUX UR4, R4 ;  /* 0x00000000040473c4 */ /* 0x000ea20000000000 */
[----:B------:R-:W-:-:S06]  /*3d50*/  IMAD.U32 R0, RZ, RZ, UR8 ;  /* 0x00000008ff007e24 */ /* 0x000fcc000f8e00ff */
[----:B------:R4:W-:Y:S01]  /*3d60*/  UTCATOMSWS.AND URZ, UR8 ;  /* 0x0000000800ff79e3 */ /* 0x0009e20008000000 */
[----:B------:R-:W3:Y:S01]  /*3d70*/  REDUX UR5, R0 ;  /* 0x00000000000573c4 */ /* 0x000ee20000000000 */
[----:B-1----:R-:W-:Y:S01]  /*3d80*/  ISETP.EQ.U32.AND P0, PT, R2, UR6, PT ;  /* 0x0000000602007c0c */ /* 0x002fe2000bf02070 */
[----:B--2---:R-:W-:Y:S01]  /*3d90*/  IMAD.U32 R2, RZ, RZ, UR4 ;  /* 0x00000004ff027e24 */ /* 0x004fe2000f8e00ff */
[----:B---3--:R-:W-:-:S11]  /*3da0*/  MOV R3, UR5 ;  /* 0x0000000500037c02 */ /* 0x008fd60008000f00 */
[----:B------:R4:W-:Y:S04]  /*3db0*/  @P0 ATOMS.AND RZ, [UR7+0x14], R3 ;  /* 0x00001403ffff098c */ /* 0x0009e8000a800007 */
[----:B------:R4:W-:Y:S01]  /*3dc0*/  @P0 ATOMS.AND RZ, [UR7+0x18], R2 ;  /* 0x00001802ffff098c */ /* 0x0009e2000a800007 */
[----:B------:R-:W-:Y:S05]  /*3dd0*/  BRA `(.L_x_78) ;  /* 0x0000000000147947 */ /* 0x000fea0003800000 */
.L_x_77:
[----:B------:R-:W-:Y:S02]  /*3de0*/  MOV R2, 0x3e00 ;  /* 0x00003e0000027802 */ /* 0x000fe40000000f00 */
[----:B---3-5:R-:W-:Y:S05]  /*3df0*/  CALL.REL.NOINC `($__internal_0_$__cuda_sm10x_tcgen05_guardrail_trap_col_being_dealloced_not_returned_by_alloc) ;  /* 0x0000006c00647944 */ /* 0x028fea0003c00000 */
[----:B------:R-:W-:Y:S05]  /*3e00*/  BRA `(.L_x_78) ;  /* 0x0000000000087947 */ /* 0x000fea0003800000 */
.L_x_76:
[----:B------:R-:W-:Y:S02]  /*3e10*/  MOV R2, 0x3e30 ;  /* 0x00003e3000027802 */ /* 0x000fe40000000f00 */
[----:B---3-5:R-:W-:Y:S05]  /*3e20*/  CALL.REL.NOINC `($__internal_2_$__cuda_sm10x_tcgen05_guardrail_trap_unallocated_columns_being_dealloced) ;  /* 0x0000006c00707944 */ /* 0x028fea0003c00000 */
.L_x_78:
[----:B------:R-:W-:Y:S01]  /*3e30*/  NOP ;  /* 0x0000000000007918 */ /* 0x000fe20000000000 */
[----:B----4-:R-:W-:Y:S05]  /*3e40*/  EXIT ;  /* 0x000000000000794d */ /* 0x010fea0003800000 */
.L_x_51:
[----:B------:R-:W-:-:S09]  /*3e50*/  UISETP.NE.OR UP5, UPT, UR10, 0x3, !UP5 ;  /* 0x000000030a00788c */ /* 0x000fd2000efa5670 */
[----:B------:R-:W-:Y:S05]  /*3e60*/  BRA.U UP5, `(.L_x_79) ;  /* 0x0000001505607547 */ /* 0x000fea000b800000 */
[----:B------:R-:W1:Y:S01]  /*3e70*/  LDCU.64 UR6, c[0x0][0xa88] ;  /* 0x00015100ff0677ac */ /* 0x000e620008000a00 */
[----:B------:R-:W2:Y:S01]  /*3e80*/  LDC R0, c[0x0][0xd30] ;  /* 0x00034c00ff007b82 */ /* 0x000ea20000000800 */
[----:B------:R-:W-:Y:S02]  /*3e90*/  HFMA2 R31, -RZ, RZ, 0, 0 ;  /* 0x00000000ff1f7431 */ /* 0x000fe400000001ff */
[----:B------:R-:W-:Y:S01]  /*3ea0*/  IMAD.MOV.U32 R33, RZ, RZ, 0x1 ;  /* 0x00000001ff217424 */ /* 0x000fe200078e00ff */
[----:B------:R-:W3:Y:S01]  /*3eb0*/  LDCU.64 UR4, c[0x0][0xa90] ;  /* 0x00015200ff0477ac */ /* 0x000ee20008000a00 */
[----:B------:R-:W-:Y:S01]  /*3ec0*/  IMAD.MOV.U32 R32, RZ, RZ, RZ ;  /* 0x000000ffff207224 */ /* 0x000fe200078e00ff */
[----:B------:R-:W-:Y:S01]  /*3ed0*/  MOV R29, 0x4000 ;  /* 0x00004000001d7802 */ /* 0x000fe20000000f00 */
[----:B------:R-:W-:Y:S01]  /*3ee0*/  UISETP.NE.AND UP2, UPT, UR10, 0x2, UPT ;  /* 0x000000020a00788c */ /* 0x000fe2000bf45270 */
[----:B------:R-:W4:Y:S01]  /*3ef0*/  LDC R23, c[0x0][0x370] ;  /* 0x0000dc00ff177b82 */ /* 0x000f220000000800 */
[----:B------:R-:W-:-:S02]  /*3f00*/  UPLOP3.LUT UP1, UPT, UPT, UPT, UPT, 0x40, 0x4 ;  /* 0x000000000004789c */ /* 0x000fc40003f2e870 */
[----:B------:R-:W-:-:S05]  /*3f10*/  USEL UR13, URZ, 0x1, UP2 ;  /* 0x00000001ff0d7887 */ /* 0x000fca0009000000 */
[----:B------:R-:W4:Y:S01]  /*3f20*/  LDC R8, c[0x0][0xd0c] ;  /* 0x00034300ff087b82 */ /* 0x000f220000000800 */
[----:B-1----:R-:W-:-:S03]  /*3f30*/  UISETP.NE.U32.AND UP5, UPT, UR6, URZ, UPT ;  /* 0x000000ff0600728c */ /* 0x002fc6000bfa5070 */
[----:B------:R-:W-:Y:S01]  /*3f40*/  UMOV UR6, 0x400 ;  /* 0x0000040000067882 */ /* 0x000fe20000000000 */
[----:B------:R-:W-:Y:S02]  /*3f50*/  UISETP.NE.AND.EX UP5, UPT, UR7, URZ, UPT, UP5 ;  /* 0x000000ff0700728c */ /* 0x000fe4000bfa5350 */
[----:B------:R-:W-:Y:S01]  /*3f60*/  ULEA UR6, UR37, UR6, 0x18 ;  /* 0x0000000625067291 */ /* 0x000fe2000f8ec0ff */
[----:B------:R-:W1:Y:S01]  /*3f70*/  LDC R22, c[0x0][0xd20] ;  /* 0x00034800ff167b82 */ /* 0x000e620000000800 */
[----:B---3--:R-:W-:Y:S01]  /*3f80*/  UISETP.NE.U32.AND UP6, UPT, UR4, URZ, UPT ;  /* 0x000000ff0400728c */ /* 0x008fe2000bfc5070 */
[----:B--2---:R-:W-:Y:S01]  /*3f90*/  ISETP.NE.AND P1, PT, R0, 0x1, PT ;  /* 0x000000010000780c */ /* 0x004fe20003f25270 */
[----:B------:R-:W-:Y:S02]  /*3fa0*/  UIADD3 UR7, UPT, UPT, UR6, 0xa8, URZ ;  /* 0x000000a806077890 */ /* 0x000fe4000fffe0ff */
[----:B------:R-:W-:Y:S02]  /*3fb0*/  UIADD3 UR57, UPT, UPT, UR6, 0x90, URZ ;  /* 0x0000009006397890 */ /* 0x000fe4000fffe0ff */
[----:B------:R-:W-:Y:S01]  /*3fc0*/  UIADD3 UR49, UPT, UPT, UR6, 0x98, URZ ;  /* 0x0000009806317890 */ /* 0x000fe2000fffe0ff */
[----:B------:R-:W2:Y:S01]  /*3fd0*/  LDC.64 R34, c[0x0][0x348] ;  /* 0x0000d200ff227b82 */ /* 0x000ea20000000a00 */
[----:B------:R-:W-:-:S02]  /*3fe0*/  UIADD3 UR41, UPT, UPT, UR6, 0xa0, URZ ;  /* 0x000000a006297890 */ /* 0x000fc4000fffe0ff */
[----:B------:R-:W-:Y:S02]  /*3ff0*/  UPRMT UR7, UR37, 0x654, UR7 ;  /* 0x0000065425077896 */ /* 0x000fe40008000007 */
[----:B------:R-:W-:-:S03]  /*4000*/  UISETP.NE.AND.EX UP6, UPT, UR5, URZ, UPT, UP6 ;  /* 0x000000ff0500728c */ /* 0x000fc6000bfc5360 */
[----:B------:R-:W3:Y:S08]  /*4010*/  LDC.64 R18, c[0x0][0xd10] ;  /* 0x00034400ff127b82 */ /* 0x000ef00000000a00 */
[----:B------:R-:W1:Y:S08]  /*4020*/  LDC.64 R6, c[0x0][0xd18] ;  /* 0x00034600ff067b82 */ /* 0x000e700000000a00 */
[----:B------:R-:W1:Y:S08]  /*4030*/  LDC.64 R4, c[0x0][0xd28] ;  /* 0x00034a00ff047b82 */ /* 0x000e700000000a00 */
[----:B----4-:R-:W1:Y:S02]  /*4040*/  LDC R28, c[0x0][0x374] ;  /* 0x0000dd00ff1c7b82 */ /* 0x010e640000000800 */
.L_x_90:
[C---:B------:R-:W-:Y:S02]  /*4050*/  LEA R0, R32.reuse, UR6, 0x3 ;  /* 0x0000000620007c11 */ /* 0x040fe4000f8e18ff */
[----:B------:R-:W-:Y:S02]  /*4060*/  SHF.L.U32 R3, R31, 0x1f, RZ ;  /* 0x0000001f1f037819 */ /* 0x000fe400000006ff */
[----:B------:R-:W-:Y:S02]  /*4070*/  LEA R24, R32, UR6, 0x4 ;  /* 0x0000000620187c11 */ /* 0x000fe4000f8e20ff */
[----:B----4-:R-:W4:Y:S02]  /*4080*/  SYNCS.PHASECHK.TRANS64.TRYWAIT P0, [R0+URZ+0xe0], R3 ;  /* 0x0000e003000075a7 */ /* 0x010f2400080011ff */
[----:B----4-:R-:W-:Y:S05]  /*4090*/  @!P0 BRA `(.L_x_80) ;  /* 0x00000064006c8947 */ /* 0x010fea0003800000 */
.L_x_178:
[----:B------:R-:W-:Y:S01]  /*40a0*/  ISETP.GE.AND P0, PT, R2, 0x1, PT ;  /* 0x000000010200780c */ /* 0x000fe20003f06270 */
[----:B------:R-:W1:Y:S01]  /*40b0*/  LDS.128 R24, [R24+0x150] ;  /* 0x0001500018187984 */ /* 0x000e620000000c00 */
[----:B----4-:R-:W-:Y:S01]  /*40c0*/  VIADD R0, R0, 0xf0 ;  /* 0x000000f000007836 */ /* 0x010fe20000000000 */
[----:B------:R-:W-:Y:S01]  /*40d0*/  @!PT LDS RZ, [RZ] ;  /* 0x00000000fffff984 */ /* 0x000fe20000000800 */
[----:B------:R-:W-:Y:S01]  /*40e0*/  @!PT LDS RZ, [RZ] ;  /* 0x00000000fffff984 */ /* 0x000fe20000000800 */
[----:B------:R-:W-:Y:S01]  /*40f0*/  @!PT LDS RZ, [RZ] ;  /* 0x00000000fffff984 */ /* 0x000fe20000000800 */
[----:B------:R-:W-:Y:S01]  /*4100*/  @!PT LDS RZ, [RZ] ;  /* 0x00000000fffff984 */ /* 0x000fe20000000800 */
[----:B------:R4:W-:Y:S06]  /*4110*/  MEMBAR.ALL.CTA ;  /* 0x0000000000007992 */ /* 0x0009ec0000008000 */
[----:B----4-:R-:W4:Y:S01]  /*4120*/  FENCE.VIEW.ASYNC.S ;  /* 0x00000000000073c6 */ /* 0x010f220000000000 */
[----:B------:R-:W-:Y:S04]  /*4130*/  PRMT R0, RZ, 0x654, R0 ;  /* 0x00000654ff007816 */ /* 0x000fe80000000000 */
[----:B----4-:R4:W-:Y:S01]  /*4140*/  SYNCS.ARRIVE.TRANS64.RED.A1T0 RZ, [R0+URZ], RZ ;  /* 0x000000ff00ff79a7 */ /* 0x0109e200081004ff */
[----:B-1----:R-:W-:Y:S11]  /*4150*/  LOP3.LUT P3, RZ, R26, 0x1, RZ, 0xc0, !PT ;  /* 0x000000011aff7812 */ /* 0x002ff6000786c0ff */
[----:B------:R-:W-:Y:S02]  /*4160*/  @!UPT UIADD3 URZ, UPT, UPT, URZ, URZ, URZ ;  /* 0x000000fffffff290 */ /* 0x000fe4000fffe0ff */
[----:B------:R-:W-:Y:S02]  /*4170*/  @P3 MOV R13, R24 ;  /* 0x00000018000d3202 */ /* 0x000fe40000000f00 */
[----:B------:R-:W-:Y:S01]  /*4180*/  @P3 LOP3.LUT R10, R25, 0xffff, RZ, 0xc0, !PT ;  /* 0x0000ffff190a3812 */ /* 0x000fe200078ec0ff */
[----:B----4-:R-:W-:Y:S06]  /*4190*/  @!P0 BRA `(.L_x_81) ;  /* 0x0000000000a48947 */ /* 0x010fec0003800000 */
[----:B------:R-:W-:Y:S01]  /*41a0*/  IMAD.HI.U32 R37, R28, R7, RZ ;  /* 0x000000071c257227 */ /* 0x000fe200078e00ff */
[----:B------:R-:W-:Y:S02]  /*41b0*/  ISETP.NE.AND P0, PT, R6, 0x1, PT ;  /* 0x000000010600780c */ /* 0x000fe40003f05270 */
[----:B------:R-:W-:Y:S01]  /*41c0*/  ISETP.NE.AND P2, PT, R2, 0x1, PT ;  /* 0x000000010200780c */ /* 0x000fe20003f45270 */
[----:B---3--:R-:W-:Y:S01]  /*41d0*/  IMAD.HI.U32 R36, R23, R18, RZ ;  /* 0x0000001217247227 */ /* 0x008fe200078e00ff */
[----:B------:R-:W-:Y:S02]  /*41e0*/  SHF.R.U32.HI R37, RZ, R22, R37 ;  /* 0x00000016ff257219 */ /* 0x000fe40000011625 */
[----:B------:R-:W-:Y:S01]  /*41f0*/  ISETP.NE.AND P4, PT, R8, 0x1, PT ;  /* 0x000000010800780c */ /* 0x000fe20003f85270 */
[----:B------:R-:W-:Y:S01]  /*4200*/  IMAD.HI.U32 R38, R13, R18, RZ ;  /* 0x000000120d267227 */ /* 0x000fe200078e00ff */
[----:B------:R-:W-:Y:S02]  /*4210*/  SHF.R.U32.HI R36, RZ, R19, R36 ;  /* 0x00000013ff247219 */ /* 0x000fe40000011624 */
[----:B------:R-:W-:Y:S01]  /*4220*/  SEL R3, R28, R37, !P0 ;  /* 0x000000251c037207 */ /* 0x000fe20004000000 */
[C---:B------:R-:W-:Y:S01]  /*4230*/  IMAD.HI.U32 R37, R10.reuse, R7, RZ ;  /* 0x000000070a257227 */ /* 0x040fe200078e00ff */
[----:B------:R-:W-:Y:S02]  /*4240*/  SEL R11, R23, R36, !P4 ;  /* 0x00000024170b7207 */ /* 0x000fe40006000000 */
[----:B------:R-:W-:Y:S01]  /*4250*/  SHF.R.U32.HI R38, RZ, R19, R38 ;  /* 0x00000013ff267219 */ /* 0x000fe20000011626 */
[----:B------:R-:W-:Y:S01]  /*4260*/  IMAD.HI.U32 R40, R3, R4, RZ ;  /* 0x0000000403287227 */ /* 0x000fe200078e00ff */
[----:B------:R-:W-:Y:S03]  /*4270*/  SHF.R.U32.HI R37, RZ, R22, R37 ;  /* 0x00000016ff257219 */ /* 0x000fe60000011625 */
[----:B------:R-:W-:Y:S01]  /*4280*/  IMAD.HI.U32 R36, R11, R4, RZ ;  /* 0x000000040b247227 */ /* 0x000fe200078e00ff */
[----:B------:R-:W-:Y:S02]  /*4290*/  @P2 SHF.R.U32.HI R3, RZ, R5, R40 ;  /* 0x00000005ff032219 */ /* 0x000fe40000011628 */
[----:B------:R-:W-:Y:S02]  /*42a0*/  SEL R9, R10, R37, !P0 ;  /* 0x000000250a097207 */ /* 0x000fe40004000000 */
[----:B------:R-:W-:Y:S01]  /*42b0*/  @P2 SHF.R.U32.HI R11, RZ, R5, R36 ;  /* 0x00000005ff0b2219 */ /* 0x000fe20000011624 */
[C---:B------:R-:W-:Y:S01]  /*42c0*/  IMAD R12, R2.reuse, R3, RZ ;  /* 0x00000003020c7224 */ /* 0x040fe200078e02ff */
[----:B------:R-:W-:Y:S01]  /*42d0*/  SEL R3, R13, R38, !P4 ;  /* 0x000000260d037207 */ /* 0x000fe20006000000 */
[C---:B------:R-:W-:Y:S03]  /*42e0*/  IMAD.HI.U32 R16, R9.reuse, R4, RZ ;  /* 0x0000000409107227 */ /* 0x040fe600078e00ff */
[----:B------:R-:W-:Y:S01]  /*42f0*/  ISETP.GE.AND P0, PT, R9, R12, PT ;  /* 0x0000000c0900720c */ /* 0x000fe20003f06270 */
[C---:B------:R-:W-:Y:S01]  /*4300*/  IMAD R14, R2.reuse, R11, RZ ;  /* 0x0000000b020e7224 */ /* 0x040fe200078e02ff */
[----:B------:R-:W-:Y:S04]  /*4310*/  SHF.R.U32.HI R16, RZ, R5, R16 ;  /* 0x00000005ff107219 */ /* 0x000fe80000011610 */
[----:B------:R-:W-:Y:S02]  /*4320*/  ISETP.GE.OR P0, PT, R3, R14, P0 ;  /* 0x0000000e0300720c */ /* 0x000fe40000706670 */
[----:B------:R-:W-:Y:S05]  /*4330*/  SEL R17, R9, R16, !P2 ;  /* 0x0000001009117207 */ /* 0x000fea0005000000 */
[----:B------:R-:W-:Y:S04]  /*4340*/  IMAD.MOV R15, RZ, RZ, -R17 ;  /* 0x000000ffff0f7224 */ /* 0x000fe800078e0a11 */
[----:B------:R-:W-:Y:S02]  /*4350*/  IMAD R15, R2, R15, R9 ;  /* 0x0000000f020f7224 */ /* 0x000fe400078e0209 */
[C---:B------:R-:W-:Y:S05]  /*4360*/  @!P0 IMAD.HI.U32 R12, R3.reuse, R4, RZ ;  /* 0x00000004030c8227 */ /* 0x040fea00078e00ff */
[----:B------:R-:W-:Y:S04]  /*4370*/  @!P0 SHF.R.U32.HI R12, RZ, R5, R12 ;  /* 0x00000005ff0c8219 */ /* 0x000fe8000001160c */
[----:B------:R-:W-:Y:S01]  /*4380*/  @!P0 SEL R0, R3, R12, !P2 ;  /* 0x0000000c03008207 */ /* 0x000fe20005000000 */
[----:B------:R-:W-:Y:S03]  /*4390*/  IMAD.MOV R12, RZ, RZ, -R3 ;  /* 0x000000ffff0c7224 */ /* 0x000fe600078e0a03 */
[----:B------:R-:W-:Y:S01]  /*43a0*/  @!P0 IADD3 R16, PT, PT, R17, -R0, RZ ;  /* 0x8000000011108210 */ /* 0x000fe20007ffe0ff */
[----:B------:R-:W-:Y:S01]  /*43b0*/  @!P0 IMAD R0, R11, R15, R0 ;  /* 0x0000000f0b008224 */ /* 0x000fe200078e0200 */
[----:B------:R-:W-:Y:S01]  /*43c0*/  IADD3 R11, PT, PT, -R9, RZ, RZ ;  /* 0x000000ff090b7210 */ /* 0x000fe20007ffe1ff */
[----:B------:R-:W-:Y:S02]  /*43d0*/  IMAD R13, R8, R12, R13 ;  /* 0x0000000c080d7224 */ /* 0x000fe400078e020d */
[----:B------:R-:W-:Y:S02]  /*43e0*/  @!P0 IMAD R9, R16, R2, R3 ;  /* 0x0000000210098224 */ /* 0x000fe400078e0203 */
[----:B------:R-:W-:Y:S02]  /*43f0*/  @!P0 IMAD.MOV.U32 R3, RZ, RZ, R0 ;  /* 0x000000ffff038224 */ /* 0x000fe400078e0000 */
[----:B------:R-:W-:Y:S02]  /*4400*/  IMAD R10, R6, R11, R10 ;  /* 0x0000000b060a7224 */ /* 0x000fe400078e020a */
[----:B------:R-:W-:Y:S02]  /*4410*/  IMAD R13, R3, R8, R13 ;  /* 0x00000008030d7224 */ /* 0x000fe400078e020d */
[----:B------:R-:W-:Y:S02]  /*4420*/  IMAD R10, R9, R6, R10 ;  /* 0x00000006090a7224 */ /* 0x000fe400078e020a */
.L_x_81:
[----:B------:R-:W-:Y:S05]  /*4430*/  BRA.U UP1, `(.L_x_82) ;  /* 0x0000000101107547 */ /* 0x000fea000b800000 */
[----:B------:R-:W-:Y:S04]  /*4440*/  MOV R0, UR13 ;  /* 0x0000000d00007c02 */ /* 0x000fe80008000f00 */
[----:B------:R-:W-:Y:S04]  /*4450*/  SHF.L.U32 R3, R0, 0x1f, RZ ;  /* 0x0000001f00037819 */ /* 0x000fe800000006ff */
[----:B------:R-:W1:Y:S02]  /*4460*/  SYNCS.PHASECHK.TRANS64.TRYWAIT P0, [UR6+0xd8], R3 ;  /* 0x0000d803ff0075a7 */ /* 0x000e640008001106 */
[----:B-1----:R-:W-:Y:S05]  /*4470*/  @!P0 BRA `(.L_x_83) ;  /* 0x0000006000888947 */ /* 0x002fea0003800000 */
.L_x_82:
[----:B------:R-:W-:Y:S02]  /*4480*/  R2UR UR59, R20 ;  /* 0x00000000143b72ca */ /* 0x000fe400000e0000 */
[----:B------:R-:W-:Y:S02]  /*4490*/  R2UR UR58, R21 ;  /* 0x00000000153a72ca */ /* 0x000fe400000e0000 */
[----:B------:R-:W-:Y:S02]  /*44a0*/  ISETP.NE.U32.AND P2, PT, RZ, UR4, PT ;  /* 0x00000004ff007c0c */ /* 0x000fe4000bf45070 */
[----:B------:R-:W-:Y:S02]  /*44b0*/  SHF.L.U32 R11, R33, 0x1f, RZ ;  /* 0x0000001f210b7819 */ /* 0x000fe400000006ff */
[----:B------:R-:W-:Y:S05]  /*44c0*/  ISETP.NE.AND.EX P2, PT, RZ, UR5, PT, P2 ;  /* 0x00000005ff007c0c */ /* 0x000fea000bf45320 */
[----:B------:R-:W-:Y:S02]  /*44d0*/  USHF.L.U32 UR59, UR59, 0x7, URZ ;  /* 0x000000073b3b7899 */ /* 0x000fe400080006ff */
[----:B------:R-:W-:Y:S01]  /*44e0*/  USHF.L.U32 UR58, UR58, 0x7, URZ ;  /* 0x000000073a3a7899 */ /* 0x000fe200080006ff */
[----:B------:R-:W-:Y:S11]  /*44f0*/  BRA.U !UP6, `(.L_x_84) ;  /* 0x000000010e347547 */ /* 0x000ff6000b800000 */
[----:B------:R-:W-:Y:S01]  /*4500*/  UPLOP3.LUT UP0, UPT, UPT, UPT, UP5, 0x80, 0x8 ;  /* 0x000000000008789c */ /* 0x000fe20003f0f050 */
[----:B-1----:R-:W-:Y:S02]  /*4510*/  HFMA2 R0, -RZ, RZ, 0, 5.9604644775390625e-08 ;  /* 0x00000001ff007431 */ /* 0x002fe400000001ff */
[----:B------:R-:W-:Y:S03]  /*4520*/  IMAD.MOV.U32 R89, RZ, RZ, 0x1 ;  /* 0x00000001ff597424 */ /* 0x000fe600078e00ff */
[----:B------:R-:W-:Y:S05]  /*4530*/  PLOP3.LUT P0, PT, PT, PT, UP0, 0x80, 0x8 ;  /* 0x000000000008781c */ /* 0x000fea0003f0f008 */
[----:B------:R-:W1:Y:S01]  /*4540*/  @UP0 LDCU.64 UR10, c[0x0][0xa88] ;  /* 0x00015100ff0a07ac */ /* 0x000e620008000a00 */
[----:B------:R-:W-:Y:S07]  /*4550*/  @UP0 UIMAD UR8, UR36, UR4, URZ ;  /* 0x00000004240802a4 */ /* 0x000fee000f8e02ff */
[----:B------:R-:W-:Y:S01]  /*4560*/  @!P0 PRMT R89, R0, 0x7610, R89 ;  /* 0x0000761000598816 */ /* 0x000fe20000000059 */
[----:B-1----:R-:W-:Y:S03]  /*4570*/  @UP0 UIMAD.WIDE UR10, UR8, 0x4, UR10 ;  /* 0x00000004080a08a5 */ /* 0x002fe6000f8e020a */
[----:B------:R-:W1:Y:S03]  /*4580*/  @!UP0 LDCU UR8, c[0x0][0xa80] ;  /* 0x00015000ff0887ac */ /* 0x000e660008000800 */
[----:B------:R-:W-:Y:S01]  /*4590*/  IMAD.U32 R14, RZ, RZ, UR10 ;  /* 0x0000000aff0e7e24 */ /* 0x000fe2000f8e00ff */
[----:B------:R-:W-:Y:S05]  /*45a0*/  MOV R15, UR11 ;  /* 0x0000000b000f7c02 */ /* 0x000fea0008000f00 */
[----:B-----5:R4:W5:Y:S02]  /*45b0*/  @P0 LDG.E R49, desc[UR38][R14.64] ;  /* 0x000000260e310981 */ /* 0x020964000c1e1900 */
[----:B-1--4-:R-:W-:Y:S07]  /*45c0*/  @!P0 IMAD.U32 R49, RZ, RZ, UR8 ;  /* 0x00000008ff318e24 */ /* 0x012fee000f8e00ff */
.L_x_84:
[----:B-----5:R-:W-:Y:S01]  /*45d0*/  @!P2 FSETP.EQ.AND P0, PT, R49, RZ, PT ;  /* 0x000000ff3100a20b */ /* 0x020fe20003f02000 */
[----:B------:R-:W-:Y:S01]  /*45e0*/  @!UPT UIADD3 URZ, UPT, UPT, URZ, URZ, URZ ;  /* 0x000000fffffff290 */ /* 0x000fe2000fffe0ff */
[----:B------:R-:W-:Y:S11]  /*45f0*/  @!P2 BRA `(.L_x_85) ;  /* 0x000000000014a947 */ /* 0x000ff60003800000 */
[----:B------:R-:W-:Y:S02]  /*4600*/  LOP3.LUT P2, RZ, R89, 0xff, RZ, 0xc0, !PT ;  /* 0x000000ff59ff7812 */ /* 0x000fe4000784c0ff */
[----:B------:R-:W-:Y:S04]  /*4610*/  PLOP3.LUT P0, PT, PT, PT, UP0, 0x80, 0x8 ;  /* 0x000000000008781c */ /* 0x000fe80003f0f008 */
[----:B------:R-:W-:Y:S07]  /*4620*/  PLOP3.LUT P0, PT, P0, PT, PT, 0x8, 0x80 ;  /* 0x000000000080781c */ /* 0x000fee000070e170 */
[----:B------:R-:W-:Y:S11]  /*4630*/  @P2 FSETP.EQ.AND P0, PT, R49, RZ, PT ;  /* 0x000000ff3100220b */ /* 0x000ff60003f02000 */
[----:B------:R-:W-:Y:S02]  /*4640*/  @!UPT UIADD3 URZ, UPT, UPT, URZ, URZ, URZ ;  /* 0x000000fffffff290 */ /* 0x000fe4000fffe0ff */
.L_x_85:
[----:B------:R-:W4:Y:S01]  /*4650*/  SYNCS.PHASECHK.TRANS64.TRYWAIT P2, [UR6+0xb0], R11 ;  /* 0x0000b00bff0075a7 */ /* 0x000f220008041106 */
[----:B------:R-:W-:Y:S04]  /*4660*/  ELECT P4, URZ, PT ;  /* 0x0000000000ff782f */ /* 0x000fe80003880000 */
[----:B------:R-:W-:Y:S11]  /*4670*/  PLOP3.LUT P4, PT, P0, P4, PT, 0xf2, 0x2f ;  /* 0x00000000002f781c */ /* 0x000ff60000789e72 */
[----:B------:R-:W-:Y:S02]  /*4680*/  @!UPT UIADD3 URZ, UPT, UPT, URZ, URZ, URZ ;  /* 0x000000fffffff290 */ /* 0x000fe4000fffe0ff */
[----:B--2---:R-:W-:Y:S05]  /*4690*/  @!P4 IADD3 R9, P0, PT, R34, 0x780, RZ ;  /* 0x000007802209c810 */ /* 0x004fea0007f1e0ff */
[----:B-1----:R-:W-:Y:S01]  /*46a0*/  @!P4 IMAD.X R3, RZ, RZ, R35, P0 ;  /* 0x000000ffff03c224 */ /* 0x002fe200000e0623 */
[----:B----4-:R-:W-:Y:S07]  /*46b0*/  @!P2 BRA `(.L_x_86) ;  /* 0x000000600010a947 */ /* 0x010fee0003800000 */
.L_x_181:
[----:B------:R-:W-:Y:S01]  /*46c0*/  @!P4 R2UR UR9, R9 ;  /* 0x000000000909c2ca */ /* 0x000fe200000e0000 */
[----:B------:R-:W-:Y:S01]  /*46d0*/  VOTEU.ALL UP4, P4 ;  /* 0x0000000000ff7886 */ /* 0x000fe20002080000 */
[----:B------:R-:W-:Y:S01]  /*46e0*/  @!P4 R2UR UR8, R3 ;  /* 0x000000000308c2ca */ /* 0x000fe200000e0000 */
[----:B------:R-:W-:Y:S01]  /*46f0*/  VOTEU.ALL UP3, P4 ;  /* 0x0000000000ff7886 */ /* 0x000fe20002060000 */
[----:B------:R-:W-:Y:S01]  /*4700*/  UMOV UR14, 0x0 ;  /* 0x00000000000e7882 */ /* 0x000fe20000000000 */
[----:B------:R-:W-:Y:S01]  /*4710*/  UMOV UR15, 0x10000000 ;  /* 0x10000000000f7882 */ /* 0x000fe20000000000 */
[----:B------:R-:W-:Y:S01]  /*4720*/  @!UP4 UIADD3 UR56, UPT, UPT, UR6, 0x200, URZ ;  /* 0x000002000638c890 */ /* 0x000fe2000fffe0ff */
[----:B-1----:R-:W-:Y:S01]  /*4730*/  @!P4 IMAD.MOV.U32 R0, RZ, RZ, 0x4000 ;  /* 0x00004000ff00c424 */ /* 0x002fe200078e00ff */
[----:B------:R-:W-:Y:S01]  /*4740*/  UMOV UR60, UR36 ;  /* 0x00000024003c7c82 */ /* 0x000fe20008000000 */
[----:B------:R-:W-:Y:S01]  /*4750*/  @!UP4 UIADD3 UR26, UPT, UPT, UR58, 0x20, URZ ;  /* 0x000000203a1ac890 */ /* 0x000fe2000fffe0ff */
[----:B------:R-:W-:Y:S01]  /*4760*/  @!P4 IADD3 R9, P0, PT, R34, 0x780, RZ ;  /* 0x000007802209c810 */ /* 0x000fe20007f1e0ff */
[----:B------:R-:W-:Y:S02]  /*4770*/  @!UP4 UIADD3 UR24, UPT, UPT, UR6, 0x1200, URZ ;  /* 0x000012000618c890 */ /* 0x000fe4000fffe0ff */
[----:B------:R-:W-:Y:S01]  /*4780*/  IMAD.U32 R14, RZ, RZ, UR9 ;  /* 0x00000009ff0e7e24 */ /* 0x000fe2000f8e00ff */
[----:B------:R-:W-:Y:S01]  /*4790*/  VOTEU.ALL UP2, P4 ;  /* 0x0000000000ff7886 */ /* 0x000fe20002040000 */
[----:B------:R-:W-:Y:S01]  /*47a0*/  IMAD.U32 R15, RZ, RZ, UR8 ;  /* 0x00000008ff0f7e24 */ /* 0x000fe2000f8e00ff */
[----:B------:R-:W-:Y:S01]  /*47b0*/  UMOV UR25, UR57 ;  /* 0x0000003900197c82 */ /* 0x000fe20008000000 */
[----:B------:R-:W-:Y:S01]  /*47c0*/  UMOV UR27, UR59 ;  /* 0x0000003b001b7c82 */ /* 0x000fe20008000000 */
[----:B------:R-:W-:Y:S01]  /*47d0*/  @!P4 R2UR UR22, R14 ;  /* 0x000000000e16c2ca */ /* 0x000fe200000e0000 */
[----:B------:R-:W-:Y:S01]  /*47e0*/  UMOV UR28, UR36 ;  /* 0x00000024001c7c82 */ /* 0x000fe20008000000 */
[----:B------:R-:W-:Y:S01]  /*47f0*/  @!P4 R2UR UR23, R15 ;  /* 0x000000000f17c2ca */ /* 0x000fe200000e0000 */
[----:B------:R-:W-:Y:S01]  /*4800*/  @!UP4 UIADD3 UR18, UPT, UPT, UR58, 0x40, URZ ;  /* 0x000000403a12c890 */ /* 0x000fe2000fffe0ff */
[----:B------:R-:W-:Y:S01]  /*4810*/  @!P4 IMAD.X R3, RZ, RZ, R35, P0 ;  /* 0x000000ffff03c224 */ /* 0x000fe200000e0623 */
[----:B------:R-:W-:Y:S01]  /*4820*/  @!UP4 UIADD3 UR16, UPT, UPT, UR6, 0x2200, URZ ;  /* 0x000022000610c890 */ /* 0x000fe2000fffe0ff */
[----:B------:R-:W-:Y:S01]  /*4830*/  VOTEU.ALL UP1, P4 ;  /* 0x0000000000ff7886 */ /* 0x000fe20002020000 */
[----:B------:R-:W-:Y:S01]  /*4840*/  UMOV UR17, UR57 ;  /* 0x0000003900117c82 */ /* 0x000fe20008000000 */
[----:B------:R-:W-:Y:S01]  /*4850*/  UMOV UR19, UR59 ;  /* 0x0000003b00137c82 */ /* 0x000fe20008000000 */
[----:B------:R-:W-:Y:S01]  /*4860*/  UMOV UR20, UR36 ;  /* 0x0000002400147c82 */ /* 0x000fe20008000000 */
[----:B------:R-:W-:Y:S02]  /*4870*/  @!UP4 UIADD3 UR10, UPT, UPT, UR58, 0x60, URZ ;  /* 0x000000603a0ac890 */ /* 0x000fe4000fffe0ff */
[----:B------:R-:W-:Y:S03]  /*4880*/  @!UP4 UIADD3 UR8, UPT, UPT, UR6, 0x3200, URZ ;  /* 0x000032000608c890 */ /* 0x000fe6000fffe0ff */
[----:B------:R1:W-:Y:S01]  /*4890*/  @!UP3 UTMALDG.3D [UR56], [UR22], desc[UR14] ;  /* 0x00000e381600b5b4 */ /* 0x0003e20008011000 */
[----:B------:R-:W-:Y:S01]  /*48a0*/  UMOV UR9, UR57 ;  /* 0x0000003900097c82 */ /* 0x000fe20008000000 */
[----:B------:R-:W-:Y:S01]  /*48b0*/  UMOV UR11, UR59 ;  /* 0x0000003b000b7c82 */ /* 0x000fe20008000000 */
[----:B------:R-:W-:Y:S01]  /*48c0*/  UMOV UR12, UR36 ;  /* 0x00000024000c7c82 */ /* 0x000fe20008000000 */
[----:B------:R-:W-:Y:S01]  /*48d0*/  UPRMT UR21, UR37, 0x654, UR57 ;  /* 0x0000065425157896 */ /* 0x000fe20008000039 */
[----:B------:R1:W-:Y:S01]  /*48e0*/  @!UP2 UTMALDG.3D [UR24], [UR22], desc[UR14] ;  /* 0x00000e181600a5b4 */ /* 0x0003e20008011000 */
[----:B------:R-:W-:Y:S01]  /*48f0*/  VOTEU.ALL UP2, P4 ;  /* 0x0000000000ff7886 */ /* 0x000fe20002040000 */
[----:B------:R1:W-:Y:S04]  /*4900*/  @!UP1 UTMALDG.3D [UR16], [UR22], desc[UR14] ;  /* 0x00000e10160095b4 */ /* 0x0003e80008011000 */
[----:B------:R1:W-:Y:S01]  /*4910*/  @!UP2 UTMALDG.3D [UR8], [UR22], desc[UR14] ;  /* 0x00000e081600a5b4 */ /* 0x0003e20008011000 */
[----:B------:R1:W-:Y:S01]  /*4920*/  @!P4 SYNCS.ARRIVE.TRANS64.RED.A0TR RZ, [UR6+0x90], R0 ;  /* 0x00009000ffffc9a7 */ /* 0x0003e20008300406 */
[----:B------:R-:W-:Y:S01]  /*4930*/  SYNCS.ARRIVE.TRANS64.RED.A1T0 RZ, [UR21], RZ ;  /* 0x000000ffffff79a7 */ /* 0x000fe20008100415 */
[----:B------:R-:W2:Y:S02]  /*4940*/  SYNCS.PHASECHK.TRANS64.TRYWAIT P2, [UR6+0xb8], R11 ;  /* 0x0000b80bff0075a7 */ /* 0x000ea40008041106 */
[----:B-12---:R-:W-:Y:S05]  /*4950*/  @!P2 BRA `(.L_x_87) ;  /* 0x0000005c0080a947 */ /* 0x006fea0003800000 */
.L_x_183:
        /* <DEDUP_REMOVED lines=8> */
[----:B------:R-:W-:Y:S01]  /*49e0*/  @!UP4 UIADD3 UR48, UPT, UPT, UR6, 0x4200, URZ ;  /* 0x000042000630c890 */ /* 0x000fe2000fffe0ff */
[----:B------:R-:W-:Y:S01]  /*49f0*/  @!P4 IADD3 R21, P0, PT, R34, 0x780, RZ ;  /* 0x000007802215c810 */ /* 0x000fe20007f1e0ff */
[----:B------:R-:W-:Y:S01]  /*4a00*/  UMOV UR50, UR58 ;  /* 0x0000003a00327c82 */ /* 0x000fe20008000000 */
[----:B------:R-:W-:Y:S01]  /*4a10*/  UMOV UR52, UR36 ;  /* 0x0000002400347c82 */ /* 0x000fe20008000000 */
[----:B------:R-:W-:Y:S01]  /*4a20*/  @!UP4 UIADD3 UR26, UPT, UPT, UR58, 0x20, URZ ;  /* 0x000000203a1ac890 */ /* 0x000fe2000fffe0ff */
[----:B------:R-:W-:Y:S01]  /*4a30*/  IMAD.U32 R14, RZ, RZ, UR9 ;  /* 0x00000009ff0e7e24 */ /* 0x000fe2000f8e00ff */
[----:B------:R-:W-:Y:S01]  /*4a40*/  @!UP4 UIADD3 UR24, UPT, UPT, UR6, 0x5200, URZ ;  /* 0x000052000618c890 */ /* 0x000fe2000fffe0ff */
[----:B------:R-:W-:Y:S01]  /*4a50*/  IMAD.U32 R15, RZ, RZ, UR8 ;  /* 0x00000008ff0f7e24 */ /* 0x000fe2000f8e00ff */
[----:B------:R-:W-:Y:S01]  /*4a60*/  VOTEU.ALL UP2, P4 ;  /* 0x0000000000ff7886 */ /* 0x000fe20002040000 */
[----:B------:R-:W-:Y:S01]  /*4a70*/  UMOV UR25, UR49 ;  /* 0x0000003100197c82 */ /* 0x000fe20008000000 */
[----:B------:R-:W-:Y:S01]  /*4a80*/  @!P4 R2UR UR22, R14 ;  /* 0x000000000e16c2ca */ /* 0x000fe200000e0000 */
[----:B------:R-:W-:Y:S01]  /*4a90*/  UMOV UR28, UR36 ;  /* 0x00000024001c7c82 */ /* 0x000fe20008000000 */
[----:B------:R-:W-:Y:S01]  /*4aa0*/  @!P4 R2UR UR23, R15 ;  /* 0x000000000f17c2ca */ /* 0x000fe200000e0000 */
[----:B------:R-:W-:Y:S01]  /*4ab0*/  UMOV UR27, UR51 ;  /* 0x00000033001b7c82 */ /* 0x000fe20008000000 */
        /* <DEDUP_REMOVED lines=8> */
[----:B------:R-:W-:Y:S02]  /*4b40*/  @!UP4 UIADD3 UR8, UPT, UPT, UR6, 0x7200, URZ ;  /* 0x000072000608c890 */ /* 0x000fe4000fffe0ff */
        /* <DEDUP_REMOVED lines=13> */
.L_x_185:
[----:B------:R-:W2:Y:S01]  /*4c20*/  LDC.64 R16, c[0x0][0xd10] ;  /* 0x00034400ff107b82 */ /* 0x000ea20000000a00 */
[----:B------:R-:W-:Y:S01]  /*4c30*/  @!P4 R2UR UR9, R21 ;  /* 0x000000001509c2ca */ /* 0x000fe200000e0000 */
[----:B------:R-:W-:Y:S01]  /*4c40*/  VOTEU.ALL UP4, P4 ;  /* 0x0000000000ff7886 */ /* 0x000fe20002080000 */
[----:B------:R-:W-:Y:S01]  /*4c50*/  @!P4 R2UR UR8, R20 ;  /* 0x000000001408c2ca */ /* 0x000fe200000e0000 */
[----:B------:R-:W-:Y:S01]  /*4c60*/  VOTEU.ALL UP3, P4 ;  /* 0x0000000000ff7886 */ /* 0x000fe20002060000 */
[----:B------:R-:W-:Y:S03]  /*4c70*/  UMOV UR14, 0x0 ;  /* 0x00000000000e7882 */ /* 0x000fe60000000000 */
[----:B------:R-:W4:Y:S01]  /*4c80*/  LDC.64 R14, c[0x0][0xd18] ;  /* 0x00034600ff0e7b82 */ /* 0x000f220000000a00 */
[----:B------:R-:W-:Y:S01]  /*4c90*/  @!UP4 UIADD3 UR43, UPT, UPT, UR59, 0x40, URZ ;  /* 0x000000403b2bc890 */ /* 0x000fe2000fffe0ff */
[----:B------:R-:W-:Y:S01]  /*4ca0*/  @P3 SHF.R.U32.HI R30, RZ, 0x10, R25 ;  /* 0x00000010ff1e3819 */ /* 0x000fe20000011619 */
[----:B------:R-:W-:Y:S01]  /*4cb0*/  @!UP4 UIADD3 UR40, UPT, UPT, UR6, 0x8200, URZ ;  /* 0x000082000628c890 */ /* 0x000fe2000fffe0ff */
[----:B------:R-:W-:Y:S01]  /*4cc0*/  VIADD R32, R32, 0x1 ;  /* 0x0000000120207836 */ /* 0x000fe20000000000 */
[----:B------:R-:W-:Y:S03]  /*4cd0*/  UMOV UR15, 0x10000000 ;  /* 0x10000000000f7882 */ /* 0x000fe60000000000 */
[----:B-1----:R-:W1:Y:S01]  /*4ce0*/  @!P1 LDC R0, c[0x0][0xd20] ;  /* 0x00034800ff009b82 */ /* 0x002e620000000800 */
[----:B------:R-:W-:Y:S01]  /*4cf0*/  UMOV UR42, UR58 ;  /* 0x0000003a002a7c82 */ /* 0x000fe20008000000 */
[----:B------:R-:W-:Y:S01]  /*4d00*/  IMAD.U32 R20, RZ, RZ, UR9 ;  /* 0x00000009ff147e24 */ /* 0x000fe2000f8e00ff */
[----:B------:R-:W-:Y:S05]  /*4d10*/  UMOV UR44, UR36 ;  /* 0x00000024002c7c82 */ /* 0x000fea0008000000 */
[----:B------:R-:W5:Y:S01]  /*4d20*/  @!P1 LDC R3, c[0x0][0xd0c] ;  /* 0x00034300ff039b82 */ /* 0x000f620000000800 */
[----:B------:R-:W-:Y:S01]  /*4d30*/  IMAD.U32 R21, RZ, RZ, UR8 ;  /* 0x00000008ff157e24 */ /* 0x000fe2000f8e00ff */
[----:B------:R-:W-:Y:S01]  /*4d40*/  @!UP4 UIADD3 UR26, UPT, UPT, UR58, 0x20, URZ ;  /* 0x000000203a1ac890 */ /* 0x000fe2000fffe0ff */
[----:B------:R-:W-:Y:S01]  /*4d50*/  @!P4 R2UR UR22, R20 ;  /* 0x000000001416c2ca */ /* 0x000fe200000e0000 */
[----:B------:R-:W-:Y:S01]  /*4d60*/  @!UP4 UIADD3 UR24, UPT, UPT, UR6, 0x9200, URZ ;  /* 0x000092000618c890 */ /* 0x000fe2000fffe0ff */
[----:B------:R-:W-:Y:S01]  /*4d70*/  @!P4 IMAD.MOV.U32 R20, RZ, RZ, 0x4000 ;  /* 0x00004000ff14c424 */ /* 0x000fe200078e00ff */
[----:B------:R-:W-:Y:S01]  /*4d80*/  @!P4 R2UR UR23, R21 ;  /* 0x000000001517c2ca */ /* 0x000fe200000e0000 */
[----:B------:R-:W-:Y:S01]  /*4d90*/  VOTEU.ALL UP2, P4 ;  /* 0x0000000000ff7886 */ /* 0x000fe20002040000 */
[----:B------:R-:W-:Y:S01]  /*4da0*/  UMOV UR25, UR41 ;  /* 0x0000002900197c82 */ /* 0x000fe20008000000 */
[----:B------:R-:W-:Y:S01]  /*4db0*/  UMOV UR28, UR36 ;  /* 0x00000024001c7c82 */ /* 0x000fe20008000000 */
[----:B------:R-:W-:Y:S01]  /*4dc0*/  UMOV UR27, UR43 ;  /* 0x0000002b001b7c82 */ /* 0x000fe20008000000 */
[----:B------:R-:W-:Y:S02]  /*4dd0*/  @!UP4 UIADD3 UR18, UPT, UPT, UR58, 0x40, URZ ;  /* 0x000000403a12c890 */ /* 0x000fe4000fffe0ff */
[----:B------:R-:W-:Y:S01]  /*4de0*/  @!UP4 UIADD3 UR16, UPT, UPT, UR6, 0xa200, URZ ;  /* 0x0000a2000610c890 */ /* 0x000fe2000fffe0ff */
[----:B------:R-:W-:Y:S01]  /*4df0*/  VOTEU.ALL UP1, P4 ;  /* 0x0000000000ff7886 */ /* 0x000fe20002020000 */
[----:B------:R-:W-:Y:S01]  /*4e00*/  UMOV UR17, UR41 ;  /* 0x0000002900117c82 */ /* 0x000fe20008000000 */
[----:B------:R-:W-:Y:S01]  /*4e10*/  UMOV UR20, UR36 ;  /* 0x0000002400147c82 */ /* 0x000fe20008000000 */
[----:B------:R-:W-:Y:S02]  /*4e20*/  UMOV UR19, UR43 ;  /* 0x0000002b00137c82 */ /* 0x000fe40008000000 */
[----:B------:R1:W-:Y:S01]  /*4e30*/  @!UP3 UTMALDG.3D [UR40], [UR22], desc[UR14] ;  /* 0x00000e281600b5b4 */ /* 0x0003e20008011000 */
[----:B------:R-:W-:Y:S02]  /*4e40*/  @!UP4 UIADD3 UR10, UPT, UPT, UR58, 0x60, URZ ;  /* 0x000000603a0ac890 */ /* 0x000fe4000fffe0ff */
[----:B------:R-:W-:Y:S01]  /*4e50*/  @!UP4 UIADD3 UR8, UPT, UPT, UR6, 0xb200, URZ ;  /* 0x0000b2000608c890 */ /* 0x000fe2000fffe0ff */
[----:B------:R-:W-:Y:S01]  /*4e60*/  UMOV UR9, UR41 ;  /* 0x0000002900097c82 */ /* 0x000fe20008000000 */
[----:B------:R-:W-:Y:S01]  /*4e70*/  UMOV UR12, UR36 ;  /* 0x00000024000c7c82 */ /* 0x000fe20008000000 */
[----:B------:R-:W-:Y:S01]  /*4e80*/  UMOV UR11, UR43 ;  /* 0x0000002b000b7c82 */ /* 0x000fe20008000000 */
[----:B------:R1:W-:Y:S01]  /*4e90*/  @!UP2 UTMALDG.3D [UR24], [UR22], desc[UR14] ;  /* 0x00000e181600a5b4 */ /* 0x0003e20008011000 */
[----:B------:R-:W-:Y:S01]  /*4ea0*/  VOTEU.ALL UP2, P4 ;  /* 0x0000000000ff7886 */ /* 0x000fe20002040000 */
[----:B------:R-:W-:Y:S01]  /*4eb0*/  UPRMT UR21, UR37, 0x654, UR41 ;  /* 0x0000065425157896 */ /* 0x000fe20008000029 */
[----:B--2---:R-:W-:Y:S01]  /*4ec0*/  @!P1 IMAD.HI.U32 R12, R13, R16, RZ ;  /* 0x000000100d0c9227 */ /* 0x004fe200078e00ff */
[----:B----4-:R-:W-:Y:S02]  /*4ed0*/  @!P1 ISETP.NE.AND P0, PT, R14, 0x1, PT ;  /* 0x000000010e00980c */ /* 0x010fe40003f05270 */
[----:B-----5:R-:W-:Y:S01]  /*4ee0*/  @!P1 ISETP.NE.AND P2, PT, R3, 0x1, PT ;  /* 0x000000010300980c */ /* 0x020fe20003f45270 */
[C---:B------:R-:W-:Y:S01]  /*4ef0*/  @!P1 IMAD.HI.U32 R9, R10.reuse, R15, RZ ;  /* 0x0000000f0a099227 */ /* 0x040fe200078e00ff */
[----:B------:R2:W-:Y:S02]  /*4f00*/  @!UP1 UTMALDG.3D [UR16], [UR22], desc[UR14] ;  /* 0x00000e10160095b4 */ /* 0x0005e40008011000 */
[----:B------:R-:W-:Y:S02]  /*4f10*/  @!P1 SHF.R.U32.HI R12, RZ, R17, R12 ;  /* 0x00000011ff0c9219 */ /* 0x000fe4000001160c */
[----:B-1----:R-:W-:Y:S02]  /*4f20*/  @!P1 SHF.R.U32.HI R9, RZ, R0, R9 ;  /* 0x00000000ff099219 */ /* 0x002fe40000011609 */
[----:B------:R-:W-:Y:S01]  /*4f30*/  @!P1 SEL R12, R13, R12, !P2 ;  /* 0x0000000c0d0c9207 */ /* 0x000fe20005000000 */
[----:B------:R2:W-:Y:S01]  /*4f40*/  @!UP2 UTMALDG.3D [UR8], [UR22], desc[UR14] ;  /* 0x00000e081600a5b4 */ /* 0x0005e20008011000 */
[----:B------:R2:W-:Y:S01]  /*4f50*/  @!P4 SYNCS.ARRIVE.TRANS64.RED.A0TR RZ, [UR6+0xa0], R20 ;  /* 0x0000a014ffffc9a7 */ /* 0x0005e20008300406 */
[----:B------:R-:W-:Y:S05]  /*4f60*/  @!P1 SEL R9, R10, R9, !P0 ;  /* 0x000000090a099207 */ /* 0x000fea0004000000 */
[----:B------:R-:W-:Y:S02]  /*4f70*/  @!P1 IMAD.IADD R0, R9, 0x1, -R12 ;  /* 0x0000000109009824 */ /* 0x000fe400078e0a0c */
[----:B------:R-:W-:Y:S02]  /*4f80*/  @!P1 IMAD.IADD R9, R12, 0x1, -R9 ;  /* 0x000000010c099824 */ /* 0x000fe400078e0a09 */
[----:B------:R-:W-:Y:S02]  /*4f90*/  @!P1 IMAD R13, R0, R3, R13 ;  /* 0x00000003000d9224 */ /* 0x000fe400078e020d */
[----:B------:R-:W-:Y:S01]  /*4fa0*/  @!P1 IMAD R10, R9, R14, R10 ;  /* 0x0000000e090a9224 */ /* 0x000fe200078e020a */
[----:B------:R-:W-:Y:S01]  /*4fb0*/  SYNCS.ARRIVE.TRANS64.RED.A1T0 RZ, [UR21], RZ ;  /* 0x000000ffffff79a7 */ /* 0x000fe20008100415 */
[----:B------:R-:W1:Y:S02]  /*4fc0*/  SYNCS.PHASECHK.TRANS64.TRYWAIT P5, [UR6+0xc8], R11 ;  /* 0x0000c80bff0075a7 */ /* 0x000e6400080a1106 */
[----:B-12---:R-:W-:Y:S05]  /*4fd0*/  @!P5 BRA `(.L_x_89) ;  /* 0x000000580010d947 */ /* 0x006fea0003800000 */
.L_x_187:
[----:B------:R-:W-:Y:S01]  /*4fe0*/  @!P4 IADD3 R3, P0, PT, R34, 0x780, RZ ;  /* 0x000007802203c810 */ /* 0x000fe20007f1e0ff */
[----:B------:R-:W-:Y:S01]  /*4ff0*/  VOTEU.ALL UP3, P4 ;  /* 0x0000000000ff7886 */ /* 0x000fe20002060000 */
[----:B------:R-:W-:Y:S01]  /*5000*/  UMOV UR14, 0x0 ;  /* 0x00000000000e7882 */ /* 0x000fe20000000000 */
[----:B------:R-:W-:Y:S01]  /*5010*/  UMOV UR15, 0x10000000 ;  /* 0x10000000000f7882 */ /* 0x000fe20000000000 */
[----:B------:R-:W-:Y:S01]  /*5020*/  @!P4 R2UR UR9, R3 ;  /* 0x000000000309c2ca */ /* 0x000fe200000e0000 */
[----:B-1----:R-:W-:Y:S01]  /*5030*/  @!P4 IMAD.X R0, RZ, RZ, R35, P0 ;  /* 0x000000ffff00c224 */ /* 0x002fe200000e0623 */
[----:B------:R-:W-:Y:S01]  /*5040*/  UMOV UR34, UR58 ;  /* 0x0000003a00227c82 */ /* 0x000fe20008000000 */
[----:B------:R-:W-:Y:S01]  /*5050*/  VOTEU.ALL UP2, P4 ;  /* 0x0000000000ff7886 */ /* 0x000fe20002040000 */
[----:B------:R-:W-:Y:S01]  /*5060*/  UMOV UR28, UR36 ;  /* 0x00000024001c7c82 */ /* 0x000fe20008000000 */
[----:B------:R-:W-:Y:S01]  /*5070*/  VOTEU.ALL UP4, P4 ;  /* 0x0000000000ff7886 */ /* 0x000fe20002080000 */
[----:B------:R-:W-:Y:S01]  /*5080*/  @!P4 R2UR UR8, R0 ;  /* 0x000000000008c2ca */ /* 0x000fe200000e0000 */
[----:B------:R-:W-:Y:S01]  /*5090*/  VOTEU.ALL UP1, P4 ;  /* 0x0000000000ff7886 */ /* 0x000fe20002020000 */
[----:B------:R-:W-:Y:S01]  /*50a0*/  UMOV UR20, UR36 ;  /* 0x0000002400147c82 */ /* 0x000fe20008000000 */
[----:B------:R-:W-:Y:S01]  /*50b0*/  UMOV UR12, UR36 ;  /* 0x00000024000c7c82 */ /* 0x000fe20008000000 */
[----:B------:R-:W-:Y:S01]  /*50c0*/  @!UP4 UIADD3 UR33, UPT, UPT, UR6, 0xa8, URZ ;  /* 0x000000a80621c890 */ /* 0x000fe2000fffe0ff */
[----:B------:R-:W-:Y:S01]  /*50d0*/  ISETP.NE.AND P0, PT, R32, 0x2, PT ;  /* 0x000000022000780c */ /* 0x000fe20003f05270 */
[----:B------:R-:W-:Y:S01]  /*50e0*/  @!UP4 UIADD3 UR35, UPT, UPT, UR59, 0x60, URZ ;  /* 0x000000603b23c890 */ /* 0x000fe2000fffe0ff */
[----:B------:R-:W-:Y:S01]  /*50f0*/  IMAD.U32 R14, RZ, RZ, UR9 ;  /* 0x00000009ff0e7e24 */ /* 0x000fe2000f8e00ff */
[----:B------:R-:W-:Y:S01]  /*5100*/  @!UP4 UIADD3 UR32, UPT, UPT, UR6, 0xc200, URZ ;  /* 0x0000c2000620c890 */ /* 0x000fe2000fffe0ff */
[----:B------:R-:W-:Y:S01]  /*5110*/  SEL R0, RZ, 0x1, P0 ;  /* 0x00000001ff007807 */ /* 0x000fe20000000000 */
[----:B------:R-:W-:Y:S01]  /*5120*/  @!UP4 UIADD3 UR26, UPT, UPT, UR58, 0x20, URZ ;  /* 0x000000203a1ac890 */ /* 0x000fe2000fffe0ff */
[----:B------:R-:W-:Y:S01]  /*5130*/  LOP3.LUT R33, R33, 0x1, RZ, 0x3c, !PT ;  /* 0x0000000121217812 */ /* 0x000fe200078e3cff */
[----:B------:R-:W-:Y:S01]  /*5140*/  @!UP4 UIADD3 UR24, UPT, UPT, UR6, 0xd200, URZ ;  /* 0x0000d2000618c890 */ /* 0x000fe2000fffe0ff */
[----:B------:R-:W-:Y:S01]  /*5150*/  IMAD.U32 R15, RZ, RZ, UR8 ;  /* 0x00000008ff0f7e24 */ /* 0x000fe2000f8e00ff */
[----:B------:R-:W-:Y:S01]  /*5160*/  @!P4 R2UR UR22, R14 ;  /* 0x000000000e16c2ca */ /* 0x000fe200000e0000 */
[----:B------:R-:W-:Y:S01]  /*5170*/  UMOV UR25, UR33 ;  /* 0x0000002100197c82 */ /* 0x000fe20008000000 */
[----:B------:R-:W-:Y:S01]  /*5180*/  UMOV UR27, UR35 ;  /* 0x00000023001b7c82 */ /* 0x000fe20008000000 */
[----:B------:R-:W-:Y:S01]  /*5190*/  @!UP4 UIADD3 UR18, UPT, UPT, UR58, 0x40, URZ ;  /* 0x000000403a12c890 */ /* 0x000fe2000fffe0ff */
[----:B------:R-:W-:Y:S01]  /*51a0*/  @!P4 R2UR UR23, R15 ;  /* 0x000000000f17c2ca */ /* 0x000fe200000e0000 */
[----:B------:R-:W-:Y:S01]  /*51b0*/  @!UP4 UIADD3 UR16, UPT, UPT, UR6, 0xe200, URZ ;  /* 0x0000e2000610c890 */ /* 0x000fe2000fffe0ff */
[----:B------:R-:W-:Y:S01]  /*51c0*/  LOP3.LUT R31, R31, R0, RZ, 0x3c, !PT ;  /* 0x000000001f1f7212 */ /* 0x000fe200078e3cff */
[----:B------:R-:W-:Y:S01]  /*51d0*/  UMOV UR17, UR33 ;  /* 0x0000002100117c82 */ /* 0x000fe20008000000 */
[----:B------:R-:W-:Y:S01]  /*51e0*/  UMOV UR19, UR35 ;  /* 0x0000002300137c82 */ /* 0x000fe20008000000 */
[----:B------:R-:W-:Y:S01]  /*51f0*/  @!UP4 UIADD3 UR10, UPT, UPT, UR58, 0x60, URZ ;  /* 0x000000603a0ac890 */ /* 0x000fe2000fffe0ff */
[----:B------:R-:W-:Y:S01]  /*5200*/  IMAD.IADD R20, R10, 0x1, R81 ;  /* 0x000000010a147824 */ /* 0x000fe200078e0251 */
[----:B------:R-:W-:Y:S01]  /*5210*/  @!UP4 UIADD3 UR8, UPT, UPT, UR6, 0xf200, URZ ;  /* 0x0000f2000608c890 */ /* 0x000fe2000fffe0ff */
[----:B------:R-:W-:Y:S01]  /*5220*/  IMAD.IADD R21, R13, 0x1, R88 ;  /* 0x000000010d157824 */ /* 0x000fe200078e0258 */
[----:B------:R-:W-:Y:S01]  /*5230*/  UMOV UR9, UR33 ;  /* 0x0000002100097c82 */ /* 0x000fe20008000000 */
[----:B------:R-:W-:Y:S01]  /*5240*/  UMOV UR11, UR35 ;  /* 0x00000023000b7c82 */ /* 0x000fe20008000000 */
[----:B------:R-:W-:Y:S02]  /*5250*/  SEL R32, R32, RZ, P0 ;  /* 0x000000ff20207207 */ /* 0x000fe40000000000 */
[----:B------:R1:W-:Y:S01]  /*5260*/  @!UP3 UTMALDG.3D [UR32], [UR22], desc[UR14] ;  /* 0x00000e201600b5b4 */ /* 0x0003e20008011000 */
[----:B------:R4:W-:Y:S01]  /*5270*/  @!UP2 UTMALDG.3D [UR24], [UR22], desc[UR14] ;  /* 0x00000e181600a5b4 */ /* 0x0009e20008011000 */
[----:B------:R-:W-:Y:S01]  /*5280*/  VOTEU.ALL UP2, P4 ;  /* 0x0000000000ff7886 */ /* 0x000fe20002040000 */
[----:B------:R4:W-:Y:S01]  /*5290*/  @!UP1 UTMALDG.3D [UR16], [UR22], desc[UR14] ;  /* 0x00000e10160095b4 */ /* 0x0009e20008011000 */
[----:B------:R-:W-:Y:S03]  /*52a0*/  UPLOP3.LUT UP1, UPT, UPT, UPT, UPT, 0x80, 0x8 ;  /* 0x000000000008789c */ /* 0x000fe60003f2f070 */
[----:B------:R4:W-:Y:S01]  /*52b0*/  @!UP2 UTMALDG.3D [UR8], [UR22], desc[UR14] ;  /* 0x00000e081600a5b4 */ /* 0x0009e20008011000 */
[----:B------:R4:W-:Y:S01]  /*52c0*/  @!P4 SYNCS.ARRIVE.TRANS64.RED.A0TR RZ, [UR6+0xa8], R29 ;  /* 0x0000a81dffffc9a7 */ /* 0x0009e20008300406 */
[----:B-1----:R-:W-:Y:S01]  /*52d0*/  @P3 R2UR UR36, R30 ;  /* 0x000000001e2432ca */ /* 0x002fe200000e0000 */
[----:B------:R-:W-:Y:S01]  /*52e0*/  SYNCS.ARRIVE.TRANS64.RED.A1T0 RZ, [UR7], RZ ;  /* 0x000000ffffff79a7 */ /* 0x000fe20008100407 */
[----:B------:R-:W-:Y:S02]  /*52f0*/  @!UPT UIADD3 URZ, UPT, UPT, URZ, URZ, URZ ;  /* 0x000000fffffff290 */ /* 0x000fe4000fffe0ff */
[----:B------:R-:W-:Y:S11]  /*5300*/  @P3 BRA `(.L_x_90) ;  /* 0xffffffec00503947 */ /* 0x000ff6000383ffff */
[----:B------:R-:W-:-:S04]  /*5310*/  SHF.L.U32 R3, R33, 0x1f, RZ ;  /* 0x0000001f21037819 */ /* 0x000fc800000006ff */
[----:B------:R-:W1:Y:S02]  /*5320*/  SYNCS.PHASECHK.TRANS64.TRYWAIT P0, [UR6+0xb0], R3 ;  /* 0x0000b003ff0075a7 */ /* 0x000e640008001106 */
[----:B-1----:R-:W-:Y:S05]  /*5330*/  @!P0 BRA `(.L_x_91) ;  /* 0x0000005400508947 */ /* 0x002fea0003800000 */
.L_x_189:
[----:B------:R-:W2:Y:S02]  /*5340*/  SYNCS.PHASECHK.TRANS64.TRYWAIT P0, [UR6+0xb8], R3 ;  /* 0x0000b803ff0075a7 */ /* 0x000ea40008001106 */
[----:B--2---:R-:W-:Y:S05]  /*5350*/  @!P0 BRA `(.L_x_92) ;  /* 0x0000005400608947 */ /* 0x004fea0003800000 */
.L_x_191:
[----:B------:R-:W2:Y:S02]  /*5360*/  SYNCS.PHASECHK.TRANS64.TRYWAIT P0, [UR6+0xc0], R3 ;  /* 0x0000c003ff0075a7 */ /* 0x000ea40008001106 */
[----:B--2---:R-:W-:Y:S05]  /*5370*/  @!P0 BRA `(.L_x_93) ;  /* 0x0000005400708947 */ /* 0x004fea0003800000 */
.L_x_193:
[----:B-1----:R-:W-:-:S07]  /*5380*/  MOV R0, UR6 ;  /* 0x0000000600007c02 */ /* 0x002fce0008000f00 */
.L_x_94:
[----:B-1----:R-:W-:-:S04]  /*5390*/  SHF.L.U32 R3, R33, 0x1f, RZ ;  /* 0x0000001f21037819 */ /* 0x002fc800000006ff */
[----:B------:R1:W2:Y:S03]  /*53a0*/  SYNCS.PHASECHK.TRANS64.TRYWAIT P0, [R0+URZ+0xc8], R3 ;  /* 0x0000c803000075a7 */ /* 0x0002a600080011ff */
[----:B--2---:R-:W-:Y:S05]  /*53b0*/  @!P0 NANOSLEEP.SYNCS 0x989680 ;  /* 0x009896800000895d */ /* 0x004fea0003900000 */
[----:B------:R-:W2:Y:S02]  /*53c0*/  @!P0 SYNCS.PHASECHK.TRANS64 P0, [R0+URZ+0xc8], R3 ;  /* 0x0000c803000085a7 */ /* 0x000ea400080010ff */
[----:B--2-4-:R-:W-:Y:S05]  /*53d0*/  @P0 EXIT ;  /* 0x000000000000094d */ /* 0x014fea0003800000 */
[----:B------:R-:W-:Y:S05]  /*53e0*/  BRA `(.L_x_94) ;  /* 0xfffffffc00e87947 */ /* 0x000fea000383ffff */
.L_x_79:
[----:B------:R-:W-:-:S06]  /*53f0*/  UISETP.GE.AND UP1, UPT, UR10, 0x4, UPT ;  /* 0x000000040a00788c */ /* 0x000fcc000bf26270 */
[----:B------:R-:W-:-:S13]  /*5400*/  PLOP3.LUT P0, PT, PT, PT, UP1, 0x80, 0x8 ;  /* 0x000000000008781c */ /* 0x000fda0003f0f018 */
[----:B------:R-:W-:Y:S05]  /*5410*/  @!P0 EXIT ;  /* 0x000000000000894d */ /* 0x000fea0003800000 */
[----:B------:R-:W-:Y:S01]  /*5420*/  BAR.SYNC.DEFER_BLOCKING 0x6, 0xa0 ;  /* 0x0182800000007b1d */ /* 0x000fe20000010000 */
[C---:B------:R-:W-:Y:S01]  /*5430*/  IMAD.SHL.U32 R4, R103.reuse, 0x4, RZ ;  /* 0x0000000467047824 */ /* 0x040fe200078e00ff */
[C---:B------:R-:W-:Y:S01]  /*5440*/  R2P PR, R103.reuse, 0x18 ;  /* 0x0000001867007804 */ /* 0x040fe20000000000 */
[C---:B------:R-:W-:Y:S02]  /*5450*/  IMAD.SHL.U32 R97, R103.reuse, 0x80, RZ ;  /* 0x0000008067617824 */ /* 0x040fe400078e00ff */
[----:B------:R-:W-:Y:S01]  /*5460*/  HFMA2 R102, -RZ, RZ, 0, 9.5367431640625e-06 ;  /* 0x000000a0ff667431 */ /* 0x000fe200000001ff */
[----:B------:R-:W-:Y:S01]  /*5470*/  SHF.L.U32 R45, R103, 0x10, RZ ;  /* 0x00000010672d7819 */ /* 0x000fe200000006ff */
[----:B------:R-:W-:Y:S01]  /*5480*/  UMOV UR48, 0x400 ;  /* 0x0000040000307882 */ /* 0x000fe20000000000 */
[----:B------:R-:W1:Y:S01]  /*5490*/  LDC R93, c[0x0][0x370] ;  /* 0x0000dc00ff5d7b82 */ /* 0x000e620000000800 */
[----:B------:R-:W-:Y:S01]  /*54a0*/  ULEA UR48, UR37, UR48, 0x18 ;  /* 0x0000003025307291 */ /* 0x000fe2000f8ec0ff */
[----:B------:R-:W-:Y:S01]  /*54b0*/  LOP3.LUT R97, R97, 0x307c, R4, 0xc8, !PT ;  /* 0x0000307c61617812 */ /* 0x000fe200078ec804 */
[----:B------:R-:W-:Y:S01]  /*54c0*/  HFMA2 R107, -RZ, RZ, 0, 0 ;  /* 0x00000000ff6b7431 */ /* 0x000fe200000001ff */
[----:B------:R-:W-:Y:S01]  /*54d0*/  LOP3.LUT R45, R45, 0x600000, RZ, 0xc0, !PT ;  /* 0x006000002d2d7812 */ /* 0x000fe200078ec0ff */
[----:B------:R-:W-:Y:S01]  /*54e0*/  UIADD3 UR4, UPT, UPT, UR48, 0x200, URZ ;  /* 0x0000020030047890 */ /* 0x000fe2000fffe0ff */
[----:B------:R-:W-:Y:S01]  /*54f0*/  LOP3.LUT R103, R103, 0x60, RZ, 0xc0, !PT ;  /* 0x0000006067677812 */ /* 0x000fe200078ec0ff */
[----:B------:R-:W-:Y:S01]  /*5500*/  VIADD R91, R97, UR48 ;  /* 0x00000030615b7c36 */ /* 0x000fe20008000000 */
[----:B------:R-:W2:Y:S01]  /*5510*/  LDC R42, c[0x0][0xd0c] ;  /* 0x00034300ff2a7b82 */ /* 0x000ea20000000800 */
[----:B------:R-:W-:Y:S01]  /*5520*/  IMAD.MOV.U32 R101, RZ, RZ, 0x1 ;  /* 0x00000001ff657424 */ /* 0x000fe200078e00ff */
[----:B------:R-:W-:Y:S01]  /*5530*/  MOV R44, RZ ;  /* 0x000000ff002c7202 */ /* 0x000fe20000000f00 */
[C---:B------:R-:W-:Y:S01]  /*5540*/  VIADD R3, R91.reuse, 0x200 ;  /* 0x000002005b037836 */ /* 0x040fe20000000000 */
[----:B------:R-:W-:Y:S01]  /*5550*/  IADD3 R95, PT, PT, R91, 0x340, RZ ;  /* 0x000003405b5f7810 */ /* 0x000fe20007ffe0ff */
[----:B------:R-:W-:Y:S01]  /*5560*/  IMAD.MOV.U32 R100, RZ, RZ, RZ ;  /* 0x000000ffff647224 */ /* 0x000fe200078e00ff */
[----:B------:R-:W-:Y:S01]  /*5570*/  SEL R102, R102, 0x60, !P3 ;  /* 0x0000006066667807 */ /* 0x000fe20005800000 */
[----:B------:R-:W-:Y:S01]  /*5580*/  @P4 VIADD R95, R3, 0xc0 ;  /* 0x000000c0035f4836 */ /* 0x000fe20000000000 */
[----:B------:R-:W3:Y:S01]  /*5590*/  LDC R90, c[0x0][0xd20] ;  /* 0x00034800ff5a7b82 */ /* 0x000ee20000000800 */
[----:B------:R-:W4:Y:S01]  /*55a0*/  LDS R0, [UR48+0x170] ;  /* 0x00017030ff007984 */ /* 0x000f220008000800 */
[----:B------:R-:W-:Y:S01]  /*55b0*/  IMAD.MOV.U32 R99, RZ, RZ, RZ ;  /* 0x000000ffff637224 */ /* 0x000fe200078e00ff */
[----:B------:R-:W-:Y:S01]  /*55c0*/  MOV R96, UR4 ;  /* 0x0000000400607c02 */ /* 0x000fe20008000f00 */
[----:B------:R-:W1:Y:S04]  /*55d0*/  LDCU.64 UR52, c[0x0][0x348] ;  /* 0x00006900ff3477ac */ /* 0x000e680008000a00 */
[----:B------:R-:W1:Y:S01]  /*55e0*/  LDC R40, c[0x0][0xd30] ;  /* 0x00034c00ff287b82 */ /* 0x000e620000000800 */
[----:B------:R-:W1:Y:S01]  /*55f0*/  LDCU.64 UR44, c[0x0][0xa88] ;  /* 0x00015100ff2c77ac */ /* 0x000e620008000a00 */
[----:B------:R-:W1:Y:S06]  /*5600*/  LDCU.64 UR46, c[0x0][0xa90] ;  /* 0x00015200ff2e77ac */ /* 0x000e6c0008000a00 */
[----:B------:R-:W1:Y:S01]  /*5610*/  LDC.64 R86, c[0x0][0xd10] ;  /* 0x00034400ff567b82 */ /* 0x000e620000000a00 */
[----:B------:R-:W-:Y:S01]  /*5620*/  UMOV UR49, URZ ;  /* 0x000000ff00317c82 */ /* 0x000fe20008000000 */
[----:B------:R-:W-:-:S06]  /*5630*/  UMOV UR51, URZ ;  /* 0x000000ff00337c82 */ /* 0x000fcc0008000000 */
[----:B------:R-:W1:Y:S08]  /*5640*/  LDC.64 R38, c[0x0][0xd18] ;  /* 0x00034600ff267b82 */ /* 0x000e700000000a00 */
[----:B------:R-:W1:Y:S08]  /*5650*/  LDC.64 R36, c[0x0][0xd28] ;  /* 0x00034a00ff247b82 */ /* 0x000e700000000a00 */
[----:B------:R-:W1:Y:S01]  /*5660*/  LDC.64 R84, c[0x0][0xab0] ;  /* 0x0002ac00ff547b82 */ /* 0x000e620000000a00 */
[----:B----4-:R-:W-:-:S07]  /*5670*/  IMAD.IADD R45, R0, 0x1, R45 ;  /* 0x00000001002d7824 */ /* 0x010fce00078e022d */
[----:B------:R-:W4:Y:S08]  /*5680*/  LDC.64 R82, c[0x0][0xaa8] ;  /* 0x0002aa00ff527b82 */ /* 0x000f300000000a00 */
[----:B--23--:R-:W1:Y:S02]  /*5690*/  LDC R92, c[0x0][0x374] ;  /* 0x0000dd00ff5c7b82 */ /* 0x00ce640000000800 */
.L_x_138:
[----:B------:R-:W-:Y:S02]  /*56a0*/  LEA R0, R107, UR48, 0x3 ;  /* 0x000000306b007c11 */ /* 0x000fe4000f8e18ff */
[----:B------:R-:W-:Y:S02]  /*56b0*/  SHF.L.U32 R3, R99, 0x1f, RZ ;  /* 0x0000001f63037819 */ /* 0x000fe400000006ff */
[----:B------:R-:W-:Y:S02]  /*56c0*/  LEA R16, R107, UR48, 0x4 ;  /* 0x000000306b107c11 */ /* 0x000fe4000f8e20ff */
[----:B------:R-:W2:Y:S02]  /*56d0*/  SYNCS.PHASECHK.TRANS64.TRYWAIT P0, [R0+URZ+0xe0], R3 ;  /* 0x0000e003000075a7 */ /* 0x000ea400080011ff */
[----:B--23--:R-:W-:Y:S05]  /*56e0*/  @!P0 BRA `(.L_x_95) ;  /* 0x0000005000ac8947 */ /* 0x00cfea0003800000 */
.L_x_194:
[----:B------:R-:W3:Y:S01]  /*56f0*/  LDC.64 R14, c[0x0][0xd10] ;  /* 0x00034400ff0e7b82 */ /* 0x000ee20000000a00 */
[----:B------:R-:W4:Y:S01]  /*5700*/  LDS.128 R16, [R16+0x150] ;  /* 0x0001500010107984 */ /* 0x000f220000000c00 */
[----:B-1----:R-:W-:Y:S01]  /*5710*/  ISETP.NE.AND P1, PT, R40, 0x1, PT ;  /* 0x000000012800780c */ /* 0x002fe20003f25270 */
[----:B--2---:R-:W-:Y:S01]  /*5720*/  VIADD R0, R0, 0xf0 ;  /* 0x000000f000007836 */ /* 0x004fe20000000000 */
[----:B------:R-:W-:Y:S04]  /*5730*/  ISETP.GE.AND P0, PT, R2, 0x1, PT ;  /* 0x000000010200780c */ /* 0x000fe80003f06270 */
[----:B------:R-:W1:Y:S01]  /*5740*/  LDC.64 R12, c[0x0][0xd18] ;  /* 0x00034600ff0c7b82 */ /* 0x000e620000000a00 */
[----:B------:R-:W-:Y:S01]  /*5750*/  PRMT R0, RZ, 0x654, R0 ;  /* 0x00000654ff007816 */ /* 0x000fe20000000000 */
[----:B------:R-:W-:Y:S01]  /*5760*/  @!PT LDS RZ, [RZ] ;  /* 0x00000000fffff984 */ /* 0x000fe20000000800 */
[----:B------:R-:W-:Y:S01]  /*5770*/  @!PT LDS RZ, [RZ] ;  /* 0x00000000fffff984 */ /* 0x000fe20000000800 */
[----:B------:R-:W-:Y:S01]  /*5780*/  @!PT LDS RZ, [RZ] ;  /* 0x00000000fffff984 */ /* 0x000fe20000000800 */
[----:B------:R-:W-:Y:S01]  /*5790*/  @!PT LDS RZ, [RZ] ;  /* 0x00000000fffff984 */ /* 0x000fe20000000800 */
[----:B------:R2:W-:Y:S06]  /*57a0*/  MEMBAR.ALL.CTA ;  /* 0x0000000000007992 */ /* 0x0005ec0000008000 */
[----:B--2---:R-:W2:Y:S01]  /*57b0*/  FENCE.VIEW.ASYNC.S ;  /* 0x00000000000073c6 */ /* 0x004ea20000000000 */
[----:B------:R-:W1:Y:S08]  /*57c0*/  @!P1 LDC R11, c[0x0][0xd20] ;  /* 0x00034800ff0b9b82 */ /* 0x000e700000000800 */
[----:B------:R-:W1:Y:S01]  /*57d0*/  @!P1 LDC R10, c[0x0][0xd0c] ;  /* 0x00034300ff0a9b82 */ /* 0x000e620000000800 */
[----:B--2---:R2:W-:Y:S01]  /*57e0*/  SYNCS.ARRIVE.TRANS64.RED.A1T0 RZ, [R0+URZ], RZ ;  /* 0x000000ff00ff79a7 */ /* 0x0045e200081004ff */
[----:B----4-:R-:W-:Y:S04]  /*57f0*/  LOP3.LUT P4, RZ, R18, 0x1, RZ, 0xc0, !PT ;  /* 0x0000000112ff7812 */ /* 0x010fe8000788c0ff */
[----:B------:R-:W-:Y:S09]  /*5800*/  P2R R104, PR, RZ, 0x10 ;  /* 0x00000010ff687803 */ /* 0x000ff20000000000 */
[----:B------:R-:W-:Y:S02]  /*5810*/  @P4 MOV R43, R16 ;  /* 0x00000010002b4202 */ /* 0x000fe40000000f00 */
[----:B------:R-:W-:Y:S01]  /*5820*/  @P4 LOP3.LUT R41, R17, 0xffff, RZ, 0xc0, !PT ;  /* 0x0000ffff11294812 */ /* 0x000fe200078ec0ff */
[----:B--23--:R-:W-:Y:S06]  /*5830*/  @!P0 BRA `(.L_x_96) ;  /* 0x0000000000a48947 */ /* 0x00cfec0003800000 */
[----:B------:R-:W-:Y:S01]  /*5840*/  IMAD.HI.U32 R23, R92, R39, RZ ;  /* 0x000000275c177227 */ /* 0x000fe200078e00ff */
[----:B------:R-:W-:Y:S02]  /*5850*/  ISETP.NE.AND P0, PT, R38, 0x1, PT ;  /* 0x000000012600780c */ /* 0x000fe40003f05270 */
[----:B------:R-:W-:Y:S01]  /*5860*/  ISETP.NE.AND P2, PT, R2, 0x1, PT ;  /* 0x000000010200780c */ /* 0x000fe20003f45270 */
[----:B------:R-:W-:Y:S01]  /*5870*/  IMAD.HI.U32 R22, R93, R86, RZ ;  /* 0x000000565d167227 */ /* 0x000fe200078e00ff */
[----:B------:R-:W-:Y:S02]  /*5880*/  SHF.R.U32.HI R23, RZ, R90, R23 ;  /* 0x0000005aff177219 */ /* 0x000fe40000011617 */
[----:B------:R-:W-:Y:S01]  /*5890*/  ISETP.NE.AND P3, PT, R42, 0x1, PT ;  /* 0x000000012a00780c */ /* 0x000fe20003f65270 */
[----:B------:R-:W-:Y:S01]  /*58a0*/  IMAD.HI.U32 R26, R43, R86, RZ ;  /* 0x000000562b1a7227 */ /* 0x000fe200078e00ff */
[----:B------:R-:W-:Y:S02]  /*58b0*/  SHF.R.U32.HI R22, RZ, R87, R22 ;  /* 0x00000057ff167219 */ /* 0x000fe40000011616 */
[----:B------:R-:W-:Y:S01]  /*58c0*/  SEL R3, R92, R23, !P0 ;  /* 0x000000175c037207 */ /* 0x000fe20004000000 */
[----:B------:R-:W-:Y:S01]  /*58d0*/  IMAD.HI.U32 R23, R41, R39, RZ ;  /* 0x0000002729177227 */ /* 0x000fe200078e00ff */
[----:B------:R-:W-:Y:S02]  /*58e0*/  SEL R7, R93, R22, !P3 ;  /* 0x000000165d077207 */ /* 0x000fe40005800000 */
[----:B------:R-:W-:Y:S01]  /*58f0*/  SHF.R.U32.HI R26, RZ, R87, R26 ;  /* 0x00000057ff1a7219 */ /* 0x000fe2000001161a */
[-C--:B------:R-:W-:Y:S04]  /*5900*/  IMAD.HI.U32 R22, R3, R36.reuse, RZ ;  /* 0x0000002403167227 */ /* 0x080fe800078e00ff */
[----:B------:R-:W-:Y:S01]  /*5910*/  IMAD.HI.U32 R24, R7, R36, RZ ;  /* 0x0000002407187227 */ /* 0x000fe200078e00ff */
[-C--:B------:R-:W-:Y:S02]  /*5920*/  @P2 SHF.R.U32.HI R3, RZ, R37.reuse, R22 ;  /* 0x00000025ff032219 */ /* 0x080fe40000011616 */
[----:B------:R-:W-:Y:S02]  /*5930*/  SHF.R.U32.HI R22, RZ, R90, R23 ;  /* 0x0000005aff167219 */ /* 0x000fe40000011617 */
[----:B------:R-:W-:Y:S01]  /*5940*/  @P2 SHF.R.U32.HI R7, RZ, R37, R24 ;  /* 0x00000025ff072219 */ /* 0x000fe20000011618 */
[C---:B------:R-:W-:Y:S01]  /*5950*/  IMAD R4, R2.reuse, R3, RZ ;  /* 0x0000000302047224 */ /* 0x040fe200078e02ff */
[----:B------:R-:W-:Y:S02]  /*5960*/  SEL R5, R41, R22, !P0 ;  /* 0x0000001629057207 */ /* 0x000fe40004000000 */
[----:B------:R-:W-:Y:S01]  /*5970*/  SEL R3, R43, R26, !P3 ;  /* 0x0000001a2b037207 */ /* 0x000fe20005800000 */
[----:B------:R-:W-:Y:S01]  /*5980*/  IMAD R6, R2, R7, RZ ;  /* 0x0000000702067224 */ /* 0x000fe200078e02ff */
[C---:B------:R-:W-:Y:S01]  /*5990*/  ISETP.GE.AND P0, PT, R5.reuse, R4, PT ;  /* 0x000000040500720c */ /* 0x040fe20003f06270 */
[----:B------:R-:W-:Y:S03]  /*59a0*/  IMAD.HI.U32 R8, R5, R36, RZ ;  /* 0x0000002405087227 */ /* 0x000fe600078e00ff */
[----:B------:R-:W-:Y:S01]  /*59b0*/  ISETP.GE.OR P0, PT, R3, R6, P0 ;  /* 0x000000060300720c */ /* 0x000fe20000706670 */
[----:B------:R-:W-:Y:S01]  /*59c0*/  IMAD.MOV R6, RZ, RZ, -R3 ;  /* 0x000000ffff067224 */ /* 0x000fe200078e0a03 */
[-C--:B------:R-:W-:Y:S03]  /*59d0*/  SHF.R.U32.HI R8, RZ, R37.reuse, R8 ;  /* 0x00000025ff087219 */ /* 0x080fe60000011608 */
[----:B------:R-:W-:Y:S01]  /*59e0*/  IMAD R43, R42, R6, R43 ;  /* 0x000000062a2b7224 */ /* 0x000fe200078e022b */
[----:B------:R-:W-:Y:S05]  /*59f0*/  SEL R9, R5, R8, !P2 ;  /* 0x0000000805097207 */ /* 0x000fea0005000000 */
[----:B------:R-:W-:Y:S02]  /*5a00*/  IMAD.MOV R8, RZ, RZ, -R9 ;  /* 0x000000ffff087224 */ /* 0x000fe400078e0a09 */
[C---:B------:R-:W-:Y:S04]  /*5a10*/  @!P0 IMAD.HI.U32 R4, R3.reuse, R36, RZ ;  /* 0x0000002403048227 */ /* 0x040fe800078e00ff */
[----:B------:R-:W-:Y:S01]  /*5a20*/  IMAD R8, R2, R8, R5 ;  /* 0x0000000802087224 */ /* 0x000fe200078e0205 */
[----:B------:R-:W-:Y:S04]  /*5a30*/  @!P0 SHF.R.U32.HI R4, RZ, R37, R4 ;  /* 0x00000025ff048219 */ /* 0x000fe80000011604 */
[----:B------:R-:W-:Y:S02]  /*5a40*/  @!P0 SEL R0, R3, R4, !P2 ;  /* 0x0000000403008207 */ /* 0x000fe40005000000 */
[----:B------:R-:W-:Y:S02]  /*5a50*/  IADD3 R4, PT, PT, -R5, RZ, RZ ;  /* 0x000000ff05047210 */ /* 0x000fe40007ffe1ff */
[----:B------:R-:W-:Y:S01]  /*5a60*/  @!P0 IADD3 R9, PT, PT, R9, -R0, RZ ;  /* 0x8000000009098210 */ /* 0x000fe20007ffe0ff */
[----:B------:R-:W-:Y:S02]  /*5a70*/  @!P0 IMAD R0, R7, R8, R0 ;  /* 0x0000000807008224 */ /* 0x000fe400078e0200 */
[----:B------:R-:W-:Y:S02]  /*5a80*/  IMAD R41, R38, R4, R41 ;  /* 0x0000000426297224 */ /* 0x000fe400078e0229 */
[----:B------:R-:W-:Y:S02]  /*5a90*/  @!P0 IMAD R5, R9, R2, R3 ;  /* 0x0000000209058224 */ /* 0x000fe400078e0203 */
[----:B------:R-:W-:Y:S04]  /*5aa0*/  @!P0 IMAD.MOV.U32 R3, RZ, RZ, R0 ;  /* 0x000000ffff038224 */ /* 0x000fe800078e0000 */
[----:B------:R-:W-:Y:S02]  /*5ab0*/  IMAD R43, R3, R42, R43 ;  /* 0x0000002a032b7224 */ /* 0x000fe400078e022b */
[----:B------:R-:W-:Y:S07]  /*5ac0*/  IMAD R41, R5, R38, R41 ;  /* 0x0000002605297224 */ /* 0x000fee00078e0229 */
.L_x_96:
[----:B-1----:R-:W-:Y:S01]  /*5ad0*/  @!P1 ISETP.NE.AND P0, PT, R12, 0x1, PT ;  /* 0x000000010c00980c */ /* 0x002fe20003f05270 */
[----:B------:R-:W-:Y:S01]  /*5ae0*/  @!P1 IMAD.HI.U32 R4, R41, R13, RZ ;  /* 0x0000000d29049227 */ /* 0x000fe200078e00ff */
[----:B------:R-:W-:Y:S01]  /*5af0*/  R2UR UR41, R21 ;  /* 0x00000000152972ca */ /* 0x000fe200000e0000 */
[----:B------:R-:W-:Y:S01]  /*5b00*/  BSSY.RECONVERGENT B6, `(.L_x_97) ;  /* 0x0000031000067945 */ /* 0x000fe20003800200 */
[----:B------:R-:W-:Y:S01]  /*5b10*/  R2UR UR42, R20 ;  /* 0x00000000142a72ca */ /* 0x000fe200000e0000 */
[----:B------:R-:W-:Y:S01]  /*5b20*/  @!P1 IMAD.HI.U32 R0, R43, R14, RZ ;  /* 0x0000000e2b009227 */ /* 0x000fe200078e00ff */
[----:B------:R-:W-:Y:S02]  /*5b30*/  @!P1 SHF.R.U32.HI R4, RZ, R11, R4 ;  /* 0x0000000bff049219 */ /* 0x000fe40000011604 */
[----:B------:R-:W-:Y:S01]  /*5b40*/  @!P1 ISETP.NE.AND P2, PT, R10, 0x1, PT ;  /* 0x000000010a00980c */ /* 0x000fe20003f45270 */
[----:B------:R-:W-:Y:S01]  /*5b50*/  VIADD R107, R107, 0x1 ;  /* 0x000000016b6b7836 */ /* 0x000fe20000000000 */
[----:B------:R-:W-:Y:S02]  /*5b60*/  @!P1 SEL R3, R41, R4, !P0 ;  /* 0x0000000429039207 */ /* 0x000fe40004000000 */
[----:B------:R-:W-:Y:S02]  /*5b70*/  @!P1 SHF.R.U32.HI R0, RZ, R15, R0 ;  /* 0x0000000fff009219 */ /* 0x000fe40000011600 */
[----:B------:R-:W-:Y:S01]  /*5b80*/  LOP3.LUT P0, RZ, R96, 0x1f0, RZ, 0xc0, !PT ;  /* 0x000001f060ff7812 */ /* 0x000fe2000780c0ff */
[----:B------:R-:W-:Y:S01]  /*5b90*/  USHF.L.U32 UR41, UR41, 0x7, URZ ;  /* 0x0000000729297899 */ /* 0x000fe200080006ff */
[----:B------:R-:W-:Y:S01]  /*5ba0*/  @!P1 SEL R4, R43, R0, !P2 ;  /* 0x000000002b049207 */ /* 0x000fe20005000000 */
[----:B------:R-:W-:Y:S01]  /*5bb0*/  USHF.L.U32 UR42, UR42, 0x7, URZ ;  /* 0x000000072a2a7899 */ /* 0x000fe200080006ff */
[----:B------:R-:W-:Y:S03]  /*5bc0*/  @P4 SHF.R.U32.HI R98, RZ, 0x10, R17 ;  /* 0x00000010ff624819 */ /* 0x000fe60000011611 */
[----:B------:R-:W-:Y:S02]  /*5bd0*/  @!P1 IMAD.IADD R0, R3, 0x1, -R4 ;  /* 0x0000000103009824 */ /* 0x000fe400078e0a04 */
[----:B------:R-:W-:Y:S02]  /*5be0*/  @!P1 IMAD.IADD R3, R4, 0x1, -R3 ;  /* 0x0000000104039824 */ /* 0x000fe400078e0a03 */
[----:B------:R-:W-:Y:S02]  /*5bf0*/  @!P1 IMAD R43, R0, R10, R43 ;  /* 0x0000000a002b9224 */ /* 0x000fe400078e022b */
[----:B------:R-:W-:Y:S01]  /*5c00*/  @!P1 IMAD R41, R3, R12, R41 ;  /* 0x0000000c03299224 */ /* 0x000fe200078e0229 */
[----:B------:R-:W-:Y:S06]  /*5c10*/  @!P0 BRA `(.L_x_98) ;  /* 0x00000000007c8947 */ /* 0x000fec0003800000 */
[----:B------:R-:W1:Y:S01]  /*5c20*/  LDCU.64 UR8, c[0x4][0x80] ;  /* 0x01001000ff0877ac */ /* 0x000e620008000a00 */
[----:B------:R-:W-:Y:S01]  /*5c30*/  MOV R16, 0x0 ;  /* 0x0000000000107802 */ /* 0x000fe20000000f00 */
[----:B------:R-:W-:Y:S02]  /*5c40*/  HFMA2 R12, -RZ, RZ, 0, 5.9604644775390625e-08 ;  /* 0x00000001ff0c7431 */ /* 0x000fe400000001ff */
[----:B------:R-:W-:Y:S01]  /*5c50*/  IMAD.MOV.U32 R8, RZ, RZ, 0x70 ;  /* 0x00000070ff087424 */ /* 0x000fe200078e00ff */
[----:B------:R2:W3:Y:S01]  /*5c60*/  LDC.64 R14, c[0x4][R16] ;  /* 0x01000000100e7b82 */ /* 0x0004e20000000a00 */
[----:B------:R-:W4:Y:S01]  /*5c70*/  LDCU.64 UR6, c[0x4][0x88] ;  /* 0x01001100ff0677ac */ /* 0x000f220008000a00 */
[----:B------:R-:W-:Y:S01]  /*5c80*/  IMAD.MOV.U32 R13, RZ, RZ, RZ ;  /* 0x000000ffff0d7224 */ /* 0x000fe200078e00ff */
[----:B------:R-:W2:Y:S01]  /*5c90*/  LDCU.64 UR4, c[0x4][0x8] ;  /* 0x01000100ff0477ac */ /* 0x000ea20008000a00 */
[----:B-1----:R-:W-:Y:S01]  /*5ca0*/  MOV R5, UR9 ;  /* 0x0000000900057c02 */ /* 0x002fe20008000f00 */
[----:B------:R-:W-:Y:S01]  /*5cb0*/  IMAD.U32 R4, RZ, RZ, UR8 ;  /* 0x00000008ff047e24 */ /* 0x000fe2000f8e00ff */
[----:B----4-:R-:W-:Y:S01]  /*5cc0*/  MOV R7, UR7 ;  /* 0x0000000700077c02 */ /* 0x010fe20008000f00 */
[----:B------:R-:W-:Y:S01]  /*5cd0*/  IMAD.U32 R6, RZ, RZ, UR6 ;  /* 0x00000006ff067e24 */ /* 0x000fe2000f8e00ff */
[----:B--2---:R-:W-:Y:S01]  /*5ce0*/  MOV R11, UR5 ;  /* 0x00000005000b7c02 */ /* 0x004fe20008000f00 */
[----:B------:R-:W-:Y:S02]  /*5cf0*/  IMAD.U32 R10, RZ, RZ, UR4 ;  /* 0x00000004ff0a7e24 */ /* 0x000fe4000f8e00ff */
[----:B------:R-:W-:Y:S07]  /*5d00*/  LEPC R20, `(.L_x_99) ;  /* 0x000000001014794e */ /* 0x000fee0000000000 */
[----:B---3-5:R-:W-:Y:S05]  /*5d10*/  CALL.ABS.NOINC R14 ;  /* 0x000000000e007343 */ /* 0x028fea0003c00000 */
.L_x_99:
[----:B------:R-:W1:Y:S01]  /*5d20*/  LDCU.64 UR8, c[0x4][0x80] ;  /* 0x01001000ff0877ac */ /* 0x000e620008000a00 */
[----:B------:R-:W2:Y:S01]  /*5d30*/  LDC.64 R16, c[0x4][R16] ;  /* 0x0100000010107b82 */ /* 0x000ea20000000a00 */
[----:B------:R-:W-:Y:S02]  /*5d40*/  HFMA2 R12, -RZ, RZ, 0, 5.9604644775390625e-08 ;  /* 0x00000001ff0c7431 */ /* 0x000fe400000001ff */
[----:B------:R-:W-:Y:S02]  /*5d50*/  IMAD.MOV.U32 R8, RZ, RZ, 0x70 ;  /* 0x00000070ff087424 */ /* 0x000fe400078e00ff */
[----:B------:R-:W-:Y:S01]  /*5d60*/  IMAD.MOV.U32 R13, RZ, RZ, RZ ;  /* 0x000000ffff0d7224 */ /* 0x000fe200078e00ff */
[----:B------:R-:W3:Y:S01]  /*5d70*/  LDCU.64 UR6, c[0x4][0x88] ;  /* 0x01001100ff0677ac */ /* 0x000ee20008000a00 */
[----:B------:R-:W4:Y:S01]  /*5d80*/  LDCU.64 UR4, c[0x4][0x8] ;  /* 0x01000100ff0477ac */ /* 0x000f220008000a00 */
[----:B-1----:R-:W-:Y:S02]  /*5d90*/  MOV R4, UR8 ;  /* 0x0000000800047c02 */ /* 0x002fe40008000f00 */
[----:B------:R-:W-:Y:S02]  /*5da0*/  MOV R5, UR9 ;  /* 0x0000000900057c02 */ /* 0x000fe40008000f00 */
[----:B---3--:R-:W-:Y:S01]  /*5db0*/  MOV R7, UR7 ;  /* 0x0000000700077c02 */ /* 0x008fe20008000f00 */
[----:B------:R-:W-:Y:S01]  /*5dc0*/  IMAD.U32 R6, RZ, RZ, UR6 ;  /* 0x00000006ff067e24 */ /* 0x000fe2000f8e00ff */
[----:B----4-:R-:W-:Y:S01]  /*5dd0*/  MOV R11, UR5 ;  /* 0x00000005000b7c02 */ /* 0x010fe20008000f00 */
[----:B------:R-:W-:Y:S02]  /*5de0*/  IMAD.U32 R10, RZ, RZ, UR4 ;  /* 0x00000004ff0a7e24 */ /* 0x000fe4000f8e00ff */
[----:B------:R-:W-:Y:S07]  /*5df0*/  LEPC R20, `(.L_x_98) ;  /* 0x000000001014794e */ /* 0x000fee0000000000 */
[----:B--2---:R-:W-:Y:S05]  /*5e00*/  CALL.ABS.NOINC R16 ;  /* 0x0000000010007343 */ /* 0x004fea0003c00000 */
.L_x_98:
[----:B------:R-:W-:Y:S05]  /*5e10*/  BSYNC.RECONVERGENT B6 ;  /* 0x0000000000067941 */ /* 0x000fea0003800200 */
.L_x_97:
[----:B------:R-:W-:Y:S01]  /*5e20*/  ISETP.NE.U32.AND P4, PT, R84, RZ, PT ;  /* 0x000000ff5400720c */ /* 0x000fe20003f85070 */
[----:B------:R-:W-:Y:S01]  /*5e30*/  UISETP.NE.AND UP2, UPT, UR50, URZ, UPT ;  /* 0x000000ff3200728c */ /* 0x000fe2000bf45270 */
[----:B------:R-:W-:Y:S01]  /*5e40*/  ISETP.NE.U32.AND P2, PT, RZ, UR44, PT ;  /* 0x0000002cff007c0c */ /* 0x000fe2000bf45070 */
[----:B------:R-:W-:Y:S01]  /*5e50*/  UISETP.NE.U32.AND UP1, UPT, UR46, URZ, UPT ;  /* 0x000000ff2e00728c */ /* 0x000fe2000bf25070 */
[----:B------:R-:W-:Y:S01]  /*5e60*/  ISETP.NE.AND.EX P4, PT, R85, RZ, PT, P4 ;  /* 0x000000ff5500720c */ /* 0x000fe20003f85340 */
[----:B------:R-:W-:Y:S01]  /*5e70*/  UPLOP3.LUT UP0, UPT, UPT, UPT, UPT, 0x40, 0x4 ;  /* 0x000000000004789c */ /* 0x000fe20003f0e870 */
[----:B------:R-:W-:Y:S01]  /*5e80*/  ISETP.NE.AND.EX P2, PT, RZ, UR45, PT, P2 ;  /* 0x0000002dff007c0c */ /* 0x000fe2000bf45320 */
[----:B------:R-:W-:Y:S01]  /*5e90*/  UISETP.NE.AND.EX UP1, UPT, UR47, URZ, UPT, UP1 ;  /* 0x000000ff2f00728c */ /* 0x000fe2000bf25310 */
[----:B------:R-:W-:Y:S04]  /*5ea0*/  PLOP3.LUT P1, PT, PT, PT, UP2, 0x80, 0x8 ;  /* 0x000000000008781c */ /* 0x000fe80003f2f028 */
[----:B------:R-:W-:Y:S06]  /*5eb0*/  @UP2 UPLOP3.LUT UP0, UPT, UPT, UPT, UP1, 0x80, 0x8 ;  /* 0x000000000008289c */ /* 0x000fec0003f0f010 */
[----:B------:R-:W-:Y:S01]  /*5ec0*/  PLOP3.LUT P0, PT, PT, PT, UP0, 0x80, 0x8 ;  /* 0x000000000008781c */ /* 0x000fe20003f0f008 */
[----:B------:R-:W-:Y:S01]  /*5ed0*/  @!UPT UIADD3 URZ, UPT, UPT, URZ, URZ, URZ ;  /* 0x000000fffffff290 */ /* 0x000fe2000fffe0ff */
[----:B------:R-:W-:Y:S11]  /*5ee0*/  BRA.U !UP1, `(.L_x_100) ;  /* 0x0000000109387547 */ /* 0x000ff6000b800000 */
[----:B------:R-:W-:Y:S01]  /*5ef0*/  UISETP.NE.U32.AND UP0, UPT, UR44, URZ, UPT ;  /* 0x000000ff2c00728c */ /* 0x000fe2000bf05070 */
[----:B------:R-:W-:Y:S02]  /*5f00*/  HFMA2 R0, -RZ, RZ, 0, 5.9604644775390625e-08 ;  /* 0x00000001ff007431 */ /* 0x000fe400000001ff */
[----:B------:R-:W-:Y:S01]  /*5f10*/  IMAD.MOV.U32 R89, RZ, RZ, 0x1 ;  /* 0x00000001ff597424 */ /* 0x000fe200078e00ff */
[----:B------:R-:W-:Y:S06]  /*5f20*/  UISETP.NE.AND.EX UP0, UPT, UR45, URZ, UPT, UP0 ;  /* 0x000000ff2d00728c */ /* 0x000fec000bf05300 */
        /* <DEDUP_REMOVED lines=9> */
[----:B-12---:R-:W-:Y:S02]  /*5fc0*/  @!P3 IMAD.U32 R49, RZ, RZ, UR4 ;  /* 0x00000004ff31be24 */ /* 0x006fe4000f8e00ff */
.L_x_100:
[----:B------:R-:W-:Y:S05]  /*5fd0*/  @!P4 BRA `(.L_x_101) ;  /* 0x000000000020c947 */ /* 0x000fea0003800000 */
[----:B------:R-:W-:Y:S04]  /*5fe0*/  ISETP.NE.U32.AND P3, PT, R82, RZ, PT ;  /* 0x000000ff5200720c */ /* 0x000fe80003f65070 */
[----:B------:R-:W-:Y:S11]  /*5ff0*/  ISETP.NE.AND.EX P3, PT, R83, RZ, PT, P3 ;  /* 0x000000ff5300720c */ /* 0x000ff60003f65330 */
[----:B------:R-:W-:Y:S02]  /*6000*/  @!UPT UIADD3 URZ, UPT, UPT, URZ, URZ, URZ ;  /* 0x000000fffffff290 */ /* 0x000fe4000fffe0ff */
[----:B------:R-:W1:Y:S01]  /*6010*/  @P3 LDC.64 R4, c[0x0][0xaa8] ;  /* 0x0002aa00ff043b82 */ /* 0x000e620000000a00 */
[----:B------:R-:W-:Y:S04]  /*6020*/  @P3 IMAD R0, R84, UR36, RZ ;  /* 0x0000002454003c24 */ /* 0x000fe8000f8e02ff */
[----:B-1----:R-:W-:Y:S05]  /*6030*/  @P3 IMAD.WIDE R4, R0, 0x4, R4 ;  /* 0x0000000400043825 */ /* 0x002fea00078e0204 */
[----:B-----5:R1:W5:Y:S02]  /*6040*/  @P3 LDG.E R46, desc[UR38][R4.64] ;  /* 0x00000026042e3981 */ /* 0x020364000c1e1900 */
[----:B-1----:R-:W2:Y:S02]  /*6050*/  @!P3 LDC R46, c[0x0][0xaa0] ;  /* 0x0002a800ff2ebb82 */ /* 0x002ea40000000800 */
.L_x_101:
[----:B-----5:R-:W-:Y:S01]  /*6060*/  FSETP.NEU.AND P3, PT, R49, RZ, PT ;  /* 0x000000ff3100720b */ /* 0x020fe20003f6d000 */
[----:B------:R-:W-:Y:S01]  /*6070*/  BSSY B1, `(.L_x_102) ;  /* 0x0000067000017945 */ /* 0x000fe20003800000 */
[----:B------:R-:W-:Y:S01]  /*6080*/  SEL R5, RZ, 0xffffffff, P2 ;  /* 0xffffffffff057807 */ /* 0x000fe20001000000 */
[----:B------:R-:W-:Y:S01]  /*6090*/  IMAD.MOV.U32 R112, RZ, RZ, 0x1 ;  /* 0x00000001ff707424 */ /* 0x000fe200078e00ff */
[----:B------:R-:W-:Y:S01]  /*60a0*/  @P1 LOP3.LUT P2, RZ, R89, 0xff, RZ, 0xc0, !PT ;  /* 0x000000ff59ff1812 */ /* 0x000fe2000784c0ff */
[----:B------:R-:W-:Y:S01]  /*60b0*/  IMAD R47, R44, 0x80, R45 ;  /* 0x000000802c2f7824 */ /* 0x000fe200078e022d */
[----:B------:R-:W-:Y:S01]  /*60c0*/  @P1 SEL R0, RZ, 0xffffffff, P3 ;  /* 0xffffffffff001807 */ /* 0x000fe20001800000 */
[C---:B------:R-:W-:Y:S01]  /*60d0*/  IMAD.IADD R108, R102.reuse, 0x1, R91 ;  /* 0x00000001666c7824 */ /* 0x040fe200078e025b */
[----:B------:R-:W-:Y:S01]  /*60e0*/  LOP3.LUT R101, R101, 0x1, RZ, 0x3c, !PT ;  /* 0x0000000165657812 */ /* 0x000fe200078e3cff */
[----:B------:R-:W-:Y:S01]  /*60f0*/  IMAD.IADD R106, R102, 0x1, R95 ;  /* 0x00000001666a7824 */ /* 0x000fe200078e025f */
[----:B------:R-:W-:Y:S01]  /*6100*/  @P0 SEL R0, R5, R0, !P2 ;  /* 0x0000000005000207 */ /* 0x000fe20005000000 */
[----:B------:R-:W-:Y:S01]  /*6110*/  IMAD.MOV.U32 R111, RZ, RZ, RZ ;  /* 0x000000ffff6f7224 */ /* 0x000fe200078e00ff */
[----:B------:R-:W-:Y:S01]  /*6120*/  LEA R110, R44, UR48, 0x3 ;  /* 0x000000302c6e7c11 */ /* 0x000fe2000f8e18ff */
[----:B------:R-:W-:Y:S01]  /*6130*/  IMAD.MOV.U32 R80, RZ, RZ, RZ ;  /* 0x000000ffff507224 */ /* 0x000fe200078e00ff */
[----:B------:R-:W-:Y:S02]  /*6140*/  @P1 LOP3.LUT R0, R0, 0x1, RZ, 0xc0, !PT ;  /* 0x0000000100001812 */ /* 0x000fe400078ec0ff */
[----:B------:R-:W-:Y:S02]  /*6150*/  CS2R R78, SRZ ;  /* 0x00000000004e7805 */ /* 0x000fe4000001ff00 */
[----:B------:R-:W-:Y:S02]  /*6160*/  SHF.L.U32 R3, R100, 0x1f, RZ ;  /* 0x0000001f64037819 */ /* 0x000fe400000006ff */
[----:B------:R-:W-:Y:S02]  /*6170*/  CS2R R76, SRZ ;  /* 0x00000000004c7805 */ /* 0x000fe4000001ff00 */
[----:B------:R-:W-:Y:S02]  /*6180*/  ISETP.NE.U32.OR P5, PT, R0, 0x1, !P1 ;  /* 0x000000010000780c */ /* 0x000fe40004fa5470 */
[----:B------:R-:W-:Y:S02]  /*6190*/  CS2R R74, SRZ ;  /* 0x00000000004a7805 */ /* 0x000fe4000001ff00 */
[----:B------:R-:W-:Y:S02]  /*61a0*/  PLOP3.LUT P2, PT, PT, PT, UP1, 0x80, 0x8 ;  /* 0x000000000008781c */ /* 0x000fe40003f4f018 */
[----:B------:R-:W-:Y:S02]  /*61b0*/  CS2R R72, SRZ ;  /* 0x0000000000487805 */ /* 0x000fe4000001ff00 */
[----:B------:R-:W-:Y:S02]  /*61c0*/  LOP3.LUT P4, R105, R89, 0xff, RZ, 0xc0, !PT ;  /* 0x000000ff59697812 */ /* 0x000fe4000788c0ff */
[----:B------:R-:W-:Y:S02]  /*61d0*/  CS2R R70, SRZ ;  /* 0x0000000000467805 */ /* 0x000fe4000001ff00 */
[----:B------:R-:W-:Y:S02]  /*61e0*/  SEL R0, RZ, 0xffffffff, P3 ;  /* 0xffffffffff007807 */ /* 0x000fe40001800000 */
[----:B------:R-:W-:Y:S02]  /*61f0*/  CS2R R68, SRZ ;  /* 0x0000000000447805 */ /* 0x000fe4000001ff00 */
[----:B------:R-:W-:Y:S02]  /*6200*/  P2R R109, PR, RZ, 0x20 ;  /* 0x00000020ff6d7803 */ /* 0x000fe40000000000 */
[----:B------:R-:W-:Y:S02]  /*6210*/  CS2R R66, SRZ ;  /* 0x0000000000427805 */ /* 0x000fe4000001ff00 */
[----:B------:R-:W-:Y:S02]  /*6220*/  CS2R R64, SRZ ;  /* 0x0000000000407805 */ /* 0x000fe4000001ff00 */
[----:B------:R-:W-:Y:S02]  /*6230*/  CS2R R62, SRZ ;  /* 0x00000000003e7805 */ /* 0x000fe4000001ff00 */
[----:B------:R-:W-:Y:S02]  /*6240*/  CS2R R60, SRZ ;  /* 0x00000000003c7805 */ /* 0x000fe4000001ff00 */
[----:B------:R-:W-:Y:S02]  /*6250*/  @P5 SHF.L.U32 R4, R101, 0x1f, RZ ;  /* 0x0000001f65045819 */ /* 0x000fe400000006ff */
[----:B------:R-:W-:Y:S02]  /*6260*/  CS2R R58, SRZ ;  /* 0x00000000003a7805 */ /* 0x000fe4000001ff00 */
[----:B------:R-:W-:Y:S02]  /*6270*/  @P2 SEL R0, R5, R0, !P4 ;  /* 0x0000000005002207 */ /* 0x000fe40006000000 */
[----:B------:R-:W-:Y:S01]  /*6280*/  CS2R R56, SRZ ;  /* 0x0000000000387805 */ /* 0x000fe2000001ff00 */
[----:B------:R-:W1:Y:S01]  /*6290*/  @P5 SYNCS.PHASECHK.TRANS64.TRYWAIT P1, [UR48+0x90], R4 ;  /* 0x00009004ff0055a7 */ /* 0x000e620008021130 */
[----:B------:R-:W-:Y:S02]  /*62a0*/  CS2R R54, SRZ ;  /* 0x0000000000367805 */ /* 0x000fe4000001ff00 */
[----:B------:R-:W-:Y:S02]  /*62b0*/  LOP3.LUT R0, R0, 0x1, RZ, 0xc0, !PT ;  /* 0x0000000100007812 */ /* 0x000fe400078ec0ff */
[----:B------:R-:W-:Y:S02]  /*62c0*/  CS2R R52, SRZ ;  /* 0x0000000000347805 */ /* 0x000fe4000001ff00 */
[----:B------:R-:W-:Y:S01]  /*62d0*/  CS2R R50, SRZ ;  /* 0x0000000000327805 */ /* 0x000fe2000001ff00 */
[----:B------:R-:W-:Y:S01]  /*62e0*/  IMAD.MOV.U32 R48, RZ, RZ, RZ ;  /* 0x000000ffff307224 */ /* 0x000fe200078e00ff */
[----:B------:R-:W-:Y:S04]  /*62f0*/  ISETP.NE.U32.AND P2, PT, R0, 0x1, PT ;  /* 0x000000010000780c */ /* 0x000fe80003f45070 */
[----:B------:R-:W-:Y:S01]  /*6300*/  P2R R113, PR, RZ, 0x4 ;  /* 0x00000004ff717803 */ /* 0x000fe20000000000 */
[----:B------:R3:W4:Y:S01]  /*6310*/  SYNCS.PHASECHK.TRANS64.TRYWAIT P0, [R110+URZ+0x100], R3 ;  /* 0x000100036e0075a7 */ /* 0x00072200080011ff */
[----:B-1----:R-:W-:Y:S01]  /*6320*/  @P5 SEL R112, RZ, 0x1, !P1 ;  /* 0x00000001ff705807 */ /* 0x002fe20004800000 */
[----:B---3--:R-:W-:Y:S06]  /*6330*/  @!P5 BRA `(.L_x_103) ;  /* 0x0000000000e8d947 */ /* 0x008fec0003800000 */
[----:B------:R-:W-:Y:S01]  /*6340*/  IMAD.MOV.U32 R48, RZ, RZ, RZ ;  /* 0x000000ffff307224 */ /* 0x000fe200078e00ff */
[----:B------:R-:W-:Y:S01]  /*6350*/  ISETP.NE.AND P1, PT, R112, RZ, PT ;  /* 0x000000ff7000720c */ /* 0x000fe20003f25270 */
[----:B------:R-:W-:Y:S01]  /*6360*/  BSSY B0, `(.L_x_104) ;  /* 0x0000014000007945 */ /* 0x000fe20003800000 */
[----:B------:R-:W-:Y:S02]  /*6370*/  CS2R R50, SRZ ;  /* 0x0000000000327805 */ /* 0x000fe4000001ff00 */
        /* <DEDUP_REMOVED lines=13> */
[----:B------:R-:W-:Y:S01]  /*6450*/  CS2R R78, SRZ ;  /* 0x00000000004e7805 */ /* 0x000fe2000001ff00 */
[----:B------:R-:W-:Y:S06]  /*6460*/  @P1 BRA `(.L_x_105) ;  /* 0x00000000000c1947 */ /* 0x000fec0003800000 */
[----:B------:R-:W-:Y:S04]  /*6470*/  SHF.L.U32 R5, R101, 0x1f, RZ ;  /* 0x0000001f65057819 */ /* 0x000fe800000006ff */
[----:B------:R-:W1:Y:S02]  /*6480*/  SYNCS.PHASECHK.TRANS64.TRYWAIT P1, [UR48+0x90], R5 ;  /* 0x00009005ff0075a7 */ /* 0x000e640008021130 */
[----:B-1----:R-:W-:Y:S05]  /*6490*/  @!P1 BRA `(.L_x_106) ;  /* 0x0000004400549947 */ /* 0x002fea0003800000 */
.L_x_105:
[----:B------:R-:W-:Y:S05]  /*64a0*/  BSYNC B0 ;  /* 0x0000000000007941 */ /* 0x000fea0003800000 */
.L_x_104:
[----:B------:R-:W-:Y:S01]  /*64b0*/  ISETP.NE.AND P1, PT, R113, RZ, PT ;  /* 0x000000ff7100720c */ /* 0x000fe20003f25270 */
[----:B------:R-:W-:Y:S11]  /*64c0*/  HFMA2 R111, -RZ, RZ, 0, 5.9604644775390625e-08 ;  /* 0x00000001ff6f7431 */ /* 0x000ff600000001ff */
[----:B------:R-:W-:Y:S01]  /*64d0*/  @!UPT UIADD3 URZ, UPT, UPT, URZ, URZ, URZ ;  /* 0x000000fffffff290 */ /* 0x000fe2000fffe0ff */
[----:B------:R3:W1:Y:S04]  /*64e0*/  @P1 LDS R80, [R106+0xe00] ;  /* 0x000e00006a501984 */ /* 0x0006680000000800 */
[----:B------:R3:W1:Y:S04]  /*64f0*/  @P1 LDS R48, [R97+UR48+0x200] ;  /* 0x0002003061301984 */ /* 0x0006680008000800 */
[----:B------:R3:W1:Y:S04]  /*6500*/  @P1 LDS R50, [R108+0x200] ;  /* 0x000200006c321984 */ /* 0x0006680000000800 */
[----:B------:R3:W1:Y:S04]  /*6510*/  @P1 LDS R51, [R95] ;  /* 0x000000005f331984 */ /* 0x0006680000000800 */
[----:B------:R3:W1:Y:S04]  /*6520*/  @P1 LDS R52, [R106] ;  /* 0x000000006a341984 */ /* 0x0006680000000800 */
[----:B------:R3:W1:Y:S04]  /*6530*/  @P1 LDS R53, [R97+UR48+0x400] ;  /* 0x0004003061351984 */ /* 0x0006680008000800 */
[----:B------:R3:W1:Y:S04]  /*6540*/  @P1 LDS R54, [R108+0x400] ;  /* 0x000400006c361984 */ /* 0x0006680000000800 */
[----:B------:R3:W1:Y:S04]  /*6550*/  @P1 LDS R55, [R95+0x200] ;  /* 0x000200005f371984 */ /* 0x0006680000000800 */
[----:B------:R3:W1:Y:S04]  /*6560*/  @P1 LDS R56, [R106+0x200] ;  /* 0x000200006a381984 */ /* 0x0006680000000800 */
        /* <DEDUP_REMOVED lines=22> */
[----:B------:R3:W1:Y:S02]  /*66d0*/  @P1 LDS R79, [R95+0xe00] ;  /* 0x000e00005f4f1984 */ /* 0x0006640000000800 */
.L_x_103:
[----:B------:R-:W-:Y:S05]  /*66e0*/  BSYNC B1 ;  /* 0x0000000000017941 */ /* 0x000fea0003800000 */
.L_x_102:
[----:B-1----:R-:W-:Y:S04]  /*66f0*/  SHF.R.U32.HI R5, RZ, 0x15, R47 ;  /* 0x00000015ff057819 */ /* 0x002fe8000001162f */
[----:B------:R-:W-:Y:S01]  /*6700*/  LOP3.LUT P1, RZ, R5, 0x3, R94, 0x48, !PT ;  /* 0x0000000305ff7812 */ /* 0x000fe2000782485e */
[----:B------:R-:W-:Y:S01]  /*6710*/  @!UPT UIADD3 URZ, UPT, UPT, URZ, URZ, URZ ;  /* 0x000000fffffff290 */ /* 0x000fe2000fffe0ff */
[----:B----4-:R-:W-:Y:S11]  /*6720*/  @P0 BRA `(.L_x_107) ;  /* 0x0000000000080947 */ /* 0x010ff60003800000 */
[----:B------:R-:W1:Y:S02]  /*6730*/  SYNCS.PHASECHK.TRANS64.TRYWAIT P0, [R110+URZ+0x100], R3 ;  /* 0x000100036e0075a7 */ /* 0x000e6400080011ff */
[----:B-1----:R-:W-:Y:S05]  /*6740*/  @!P0 BRA `(.L_x_108) ;  /* 0x0000004000c08947 */ /* 0x002fea0003800000 */
.L_x_107:
[----:B------:R-:W-:Y:S05]  /*6750*/  @!P1 BRA `(.L_x_109) ;  /* 0x0000000000409947 */ /* 0x000fea0003800000 */
[----:B------:R-:W4:Y:S01]  /*6760*/  LDCU.64 UR8, c[0x4][0x70] ;  /* 0x01000e00ff0877ac */ /* 0x000f220008000a00 */
[----:B------:R-:W-:Y:S01]  /*6770*/  MOV R15, 0x0 ;  /* 0x00000000000f7802 */ /* 0x000fe20000000f00 */
[----:B------:R-:W-:Y:S02]  /*6780*/  HFMA2 R12, -RZ, RZ, 0, 5.9604644775390625e-08 ;  /* 0x00000001ff0c7431 */ /* 0x000fe400000001ff */
[----:B------:R-:W-:Y:S02]  /*6790*/  IMAD.MOV.U32 R8, RZ, RZ, 0x192 ;  /* 0x00000192ff087424 */ /* 0x000fe400078e00ff */
[----:B------:R-:W-:Y:S01]  /*67a0*/  IMAD.MOV.U32 R13, RZ, RZ, RZ ;  /* 0x000000ffff0d7224 */ /* 0x000fe200078e00ff */
[----:B------:R-:W5:Y:S01]  /*67b0*/  LDCU.64 UR6, c[0x4][0x78] ;  /* 0x01000f00ff0677ac */ /* 0x000f620008000a00 */
[----:B------:R-:W1:Y:S01]  /*67c0*/  LDC.64 R14, c[0x4][R15] ;  /* 0x010000000f0e7b82 */ /* 0x000e620000000a00 */
[----:B------:R-:W2:Y:S01]  /*67d0*/  LDCU.64 UR4, c[0x4][0x10] ;  /* 0x01000200ff0477ac */ /* 0x000ea20008000a00 */
[----:B----4-:R-:W-:Y:S01]  /*67e0*/  MOV R5, UR9 ;  /* 0x0000000900057c02 */ /* 0x010fe20008000f00 */
[----:B------:R-:W-:Y:S01]  /*67f0*/  IMAD.U32 R4, RZ, RZ, UR8 ;  /* 0x00000008ff047e24 */ /* 0x000fe2000f8e00ff */
[----:B-----5:R-:W-:Y:S01]  /*6800*/  MOV R7, UR7 ;  /* 0x0000000700077c02 */ /* 0x020fe20008000f00 */
[----:B------:R-:W-:Y:S01]  /*6810*/  IMAD.U32 R6, RZ, RZ, UR6 ;  /* 0x00000006ff067e24 */ /* 0x000fe2000f8e00ff */
[----:B--2---:R-:W-:Y:S01]  /*6820*/  MOV R11, UR5 ;  /* 0x00000005000b7c02 */ /* 0x004fe20008000f00 */
[----:B------:R-:W-:Y:S02]  /*6830*/  IMAD.U32 R10, RZ, RZ, UR4 ;  /* 0x00000004ff0a7e24 */ /* 0x000fe4000f8e00ff */
[----:B------:R-:W-:Y:S07]  /*6840*/  LEPC R20, `(.L_x_109) ;  /* 0x000000001014794e */ /* 0x000fee0000000000 */
[----:B-1-3--:R-:W-:Y:S05]  /*6850*/  CALL.ABS.NOINC R14 ;  /* 0x000000000e007343 */ /* 0x00afea0003c00000 */
.L_x_109:
[----:B------:R-:W-:Y:S05]  /*6860*/  WARPSYNC.ALL ;  /* 0x0000000000007948 */ /* 0x000fea0003800000 */
[----:B------:R-:W-:Y:S01]  /*6870*/  R2UR UR4, R47 ;  /* 0x000000002f0472ca */ /* 0x000fe200000e0000 */
[----:B------:R-:W-:Y:S01]  /*6880*/  BSSY.RECONVERGENT B0, `(.L_x_110) ;  /* 0x0000083000007945 */ /* 0x000fe20003800200 */
[----:B------:R-:W-:Y:S11]  /*6890*/  ISETP.NE.AND P0, PT, R103, RZ, PT ;  /* 0x000000ff6700720c */ /* 0x000ff60003f05270 */
[----:B------:R-:W2:Y:S02]  /*68a0*/  LDTM.x32 R4, tmem[UR4] ;  /* 0x00000004000479ee */ /* 0x000ea400082c0000 */
[C---:B--2---:R-:W-:Y:S01]  /*68b0*/  FMUL R4, R46.reuse, R4 ;  /* 0x000000042e047220 */ /* 0x044fe20000400000 */
[C---:B------:R-:W-:Y:S01]  /*68c0*/  FMUL R5, R46.reuse, R5 ;  /* 0x000000052e057220 */ /* 0x040fe20000400000 */
[C---:B------:R-:W-:Y:S01]  /*68d0*/  FMUL R6, R46.reuse, R6 ;  /* 0x000000062e067220 */ /* 0x040fe20000400000 */
[C---:B------:R-:W-:Y:S01]  /*68e0*/  FMUL R7, R46.reuse, R7 ;  /* 0x000000072e077220 */ /* 0x040fe20000400000 */
[C---:B------:R-:W-:Y:S01]  /*68f0*/  FFMA R4, R49.reuse, R48, R4 ;  /* 0x0000003031047223 */ /* 0x040fe20000000004 */
[C---:B------:R-:W-:Y:S01]  /*6900*/  FFMA R5, R49.reuse, R50, R5 ;  /* 0x0000003231057223 */ /* 0x040fe20000000005 */
[C---:B------:R-:W-:Y:S01]  /*6910*/  FFMA R6, R49.reuse, R51, R6 ;  /* 0x0000003331067223 */ /* 0x040fe20000000006 */
[C---:B------:R-:W-:Y:S01]  /*6920*/  FFMA R7, R49.reuse, R52, R7 ;  /* 0x0000003431077223 */ /* 0x040fe20000000007 */
[C---:B------:R-:W-:Y:S01]  /*6930*/  FMUL R8, R46.reuse, R8 ;  /* 0x000000082e087220 */ /* 0x040fe20000400000 */
[----:B------:R2:W-:Y:S01]  /*6940*/  STS [R97+UR48+0x200], R4 ;  /* 0x0002000461007988 */ /* 0x0005e20008000830 */
[C---:B------:R-:W-:Y:S01]  /*6950*/  FMUL R9, R46.reuse, R9 ;  /* 0x000000092e097220 */ /* 0x040fe20000400000 */
[C---:B------:R-:W-:Y:S01]  /*6960*/  FMUL R10, R46.reuse, R10 ;  /* 0x0000000a2e0a7220 */ /* 0x040fe20000400000 */
[C---:B------:R-:W-:Y:S01]  /*6970*/  FFMA R8, R49.reuse, R53, R8 ;  /* 0x0000003531087223 */ /* 0x040fe20000000008 */
[----:B------:R2:W-:Y:S01]  /*6980*/  STS [R108+0x200], R5 ;  /* 0x000200056c007388 */ /* 0x0005e20000000800 */
[C---:B------:R-:W-:Y:S01]  /*6990*/  FFMA R9, R49.reuse, R54, R9 ;  /* 0x0000003631097223 */ /* 0x040fe20000000009 */
[C---:B------:R-:W-:Y:S01]  /*69a0*/  FFMA R10, R49.reuse, R55, R10 ;  /* 0x00000037310a7223 */ /* 0x040fe2000000000a */
[C---:B------:R-:W-:Y:S01]  /*69b0*/  FMUL R11, R46.reuse, R11 ;  /* 0x0000000b2e0b7220 */ /* 0x040fe20000400000 */
[----:B------:R2:W-:Y:S01]  /*69c0*/  STS [R95], R6 ;  /* 0x000000065f007388 */ /* 0x0005e20000000800 */
[C---:B------:R-:W-:Y:S01]  /*69d0*/  FMUL R12, R46.reuse, R12 ;  /* 0x0000000c2e0c7220 */ /* 0x040fe20000400000 */
[C---:B------:R-:W-:Y:S01]  /*69e0*/  FMUL R13, R46.reuse, R13 ;  /* 0x0000000d2e0d7220 */ /* 0x040fe20000400000 */
[C---:B------:R-:W-:Y:S01]  /*69f0*/  FFMA R11, R49.reuse, R56, R11 ;  /* 0x00000038310b7223 */ /* 0x040fe2000000000b */
[----:B------:R2:W-:Y:S01]  /*6a00*/  STS [R106], R7 ;  /* 0x000000076a007388 */ /* 0x0005e20000000800 */
        /* <DEDUP_REMOVED lines=11> */
[----:B------:R2:W-:Y:S01]  /*6ac0*/  STS [R95+0x200], R10 ;  /* 0x0002000a5f007388 */ /* 0x0005e20000000800 */
[C---:B------:R-:W-:Y:S01]  /*6ad0*/  FMUL R18, R46.reuse, R18 ;  /* 0x000000122e127220 */ /* 0x040fe20000400000 */
[C---:B------:R-:W-:Y:S01]  /*6ae0*/  FMUL R19, R46.reuse, R19 ;  /* 0x000000132e137220 */ /* 0x040fe20000400000 */
[C---:B------:R-:W-:Y:S01]  /*6af0*/  FFMA R17, R49.reuse, R62, R17 ;  /* 0x0000003e31117223 */ /* 0x040fe20000000011 */
[----:B------:R2:W-:Y:S01]  /*6b00*/  STS [R106+0x200], R11 ;  /* 0x0002000b6a007388 */ /* 0x0005e20000000800 */
        /* <DEDUP_REMOVED lines=42> */
[----:B------:R-:W-:Y:S01]  /*6db0*/  FMUL R35, R46, R35 ;  /* 0x000000232e237220 */ /* 0x000fe20000400000 */
[----:B------:R2:W-:Y:S03]  /*6dc0*/  STS [R95+0x800], R22 ;  /* 0x000800165f007388 */ /* 0x0005e60000000800 */
[----:B------:R-:W-:Y:S01]  /*6dd0*/  FFMA R35, R49, R80, R35 ;  /* 0x0000005031237223 */ /* 0x000fe20000000023 */
[----:B------:R2:W-:Y:S04]  /*6de0*/  STS [R106+0x800], R23 ;  /* 0x000800176a007388 */ /* 0x0005e80000000800 */
[----:B------:R2:W-:Y:S04]  /*6df0*/  STS [R97+UR48+0xc00], R24 ;  /* 0x000c001861007988 */ /* 0x0005e80008000830 */
[----:B------:R2:W-:Y:S04]  /*6e00*/  STS [R108+0xc00], R25 ;  /* 0x000c00196c007388 */ /* 0x0005e80000000800 */
[----:B------:R2:W-:Y:S04]  /*6e10*/  STS [R95+0xa00], R26 ;  /* 0x000a001a5f007388 */ /* 0x0005e80000000800 */
        /* <DEDUP_REMOVED lines=8> */
[----:B------:R2:W-:Y:S01]  /*6ea0*/  STS [R106+0xe00], R35 ;  /* 0x000e00236a007388 */ /* 0x0005e20000000800 */
[----:B------:R-:W-:Y:S01]  /*6eb0*/  @!PT LDS RZ, [RZ] ;  /* 0x00000000fffff984 */ /* 0x000fe20000000800 */
[----:B------:R-:W-:Y:S01]  /*6ec0*/  @!PT LDS RZ, [RZ] ;  /* 0x00000000fffff984 */ /* 0x000fe20000000800 */
[----:B------:R-:W-:Y:S01]  /*6ed0*/  @!PT LDS RZ, [RZ] ;  /* 0x00000000fffff984 */ /* 0x000fe20000000800 */
[----:B------:R-:W-:Y:S01]  /*6ee0*/  @!PT LDS RZ, [RZ] ;  /* 0x00000000fffff984 */ /* 0x000fe20000000800 */
[----:B------:R4:W-:Y:S06]  /*6ef0*/  MEMBAR.ALL.CTA ;  /* 0x0000000000007992 */ /* 0x0009ec0000008000 */
[----:B----4-:R-:W4:Y:S02]  /*6f00*/  FENCE.VIEW.ASYNC.S ;  /* 0x00000000000073c6 */ /* 0x010f240000000000 */
[----:B----4-:R-:W-:Y:S06]  /*6f10*/  BAR.SYNC.DEFER_BLOCKING 0x1, 0x80 ;  /* 0x0042000000007b1d */ /* 0x010fec0000010000 */
[----:B------:R-:W-:Y:S05]  /*6f20*/  @P0 BRA `(.L_x_111) ;  /* 0x0000000000600947 */ /* 0x000fea0003800000 */
[----:B------:R-:W-:Y:S02]  /*6f30*/  UIADD3 UR4, UPT, UPT, UR48, 0x200, URZ ;  /* 0x0000020030047890 */ /* 0x000fe4000fffe0ff */
[----:B------:R-:W-:Y:S01]  /*6f40*/  UIADD3 UR16, UP0, UPT, UR52, 0x880, URZ ;  /* 0x0000088034107890 */ /* 0x000fe2000ff1e0ff */
[----:B------:R-:W-:Y:S01]  /*6f50*/  UMOV UR43, UR36 ;  /* 0x00000024002b7c82 */ /* 0x000fe20008000000 */
[----:B------:R-:W-:Y:S02]  /*6f60*/  UIADD3 UR13, UPT, UPT, UR41, 0x20, URZ ;  /* 0x00000020290d7890 */ /* 0x000fe4000fffe0ff */
[----:B------:R-:W-:Y:S01]  /*6f70*/  MOV R96, UR4 ;  /* 0x0000000400607c02 */ /* 0x000fe20008000f00 */
[----:B------:R-:W-:Y:S02]  /*6f80*/  UIADD3.X UR17, UPT, UPT, URZ, UR53, URZ, UP0, !UPT ;  /* 0x00000035ff117290 */ /* 0x000fe400087fe4ff */
[----:B------:R-:W-:Y:S01]  /*6f90*/  UIADD3 UR12, UPT, UPT, UR48, 0x1200, URZ ;  /* 0x00001200300c7890 */ /* 0x000fe2000fffe0ff */
[----:B------:R-:W-:Y:S01]  /*6fa0*/  R2UR UR40, R96 ;  /* 0x00000000602872ca */ /* 0x000fe200000e0000 */
[----:B------:R-:W-:Y:S01]  /*6fb0*/  UMOV UR14, UR42 ;  /* 0x0000002a000e7c82 */ /* 0x000fe20008000000 */
[----:B------:R-:W-:Y:S01]  /*6fc0*/  UMOV UR15, UR36 ;  /* 0x00000024000f7c82 */ /* 0x000fe20008000000 */
[----:B------:R-:W-:Y:S02]  /*6fd0*/  UIADD3 UR9, UPT, UPT, UR41, 0x40, URZ ;  /* 0x0000004029097890 */ /* 0x000fe4000fffe0ff */
[----:B------:R-:W-:Y:S01]  /*6fe0*/  UIADD3 UR8, UPT, UPT, UR48, 0x2200, URZ ;  /* 0x0000220030087890 */ /* 0x000fe2000fffe0ff */
[----:B------:R-:W-:Y:S01]  /*6ff0*/  UMOV UR10, UR42 ;  /* 0x0000002a000a7c82 */ /* 0x000fe20008000000 */
[----:B------:R-:W-:Y:S01]  /*7000*/  UMOV UR11, UR36 ;  /* 0x00000024000b7c82 */ /* 0x000fe20008000000 */
[----:B------:R-:W-:Y:S02]  /*7010*/  UIADD3 UR5, UPT, UPT, UR41, 0x60, URZ ;  /* 0x0000006029057890 */ /* 0x000fe4000fffe0ff */
[----:B------:R-:W-:Y:S03]  /*7020*/  UIADD3 UR4, UPT, UPT, UR48, 0x3200, URZ ;  /* 0x0000320030047890 */ /* 0x000fe6000fffe0ff */
[----:B------:R4:W-:Y:S01]  /*7030*/  UTMASTG.3D [UR40], [UR16] ;  /* 0x00000028100073b5 */ /* 0x0009e20008010000 */
[----:B------:R-:W-:Y:S01]  /*7040*/  UMOV UR6, UR42 ;  /* 0x0000002a00067c82 */ /* 0x000fe20008000000 */
[----:B------:R-:W-:Y:S01]  /*7050*/  UMOV UR7, UR36 ;  /* 0x0000002400077c82 */ /* 0x000fe20008000000 */
[----:B------:R4:W-:Y:S01]  /*7060*/  UTMASTG.3D [UR12], [UR16] ;  /* 0x0000000c100073b5 */ /* 0x0009e20008010000 */
[----:B------:R4:W-:Y:S02]  /*7070*/  UTMASTG.3D [UR8], [UR16] ;  /* 0x00000008100073b5 */ /* 0x0009e40008010000 */
[----:B------:R4:W-:Y:S01]  /*7080*/  UTMASTG.3D [UR4], [UR16] ;  /* 0x00000004100073b5 */ /* 0x0009e20008010000 */
[----:B------:R0:W-:Y:S01]  /*7090*/  UTMACMDFLUSH ;  /* 0x00000000000079b7 */ /* 0x0001e20000000000 */
[----:B----4-:R-:W-:Y:S04]  /*70a0*/  DEPBAR.LE SB0, 0x1 ;  /* 0x000080400000791a */ /* 0x010fe80000000000 */
.L_x_111:
[----:B------:R-:W-:Y:S05]  /*70b0*/  BSYNC.RECONVERGENT B0 ;  /* 0x0000000000007941 */ /* 0x000fea0003800200 */
.L_x_110:
[----:B------:R-:W-:Y:S01]  /*70c0*/  BAR.SYNC.DEFER_BLOCKING 0x1, 0x80 ;  /* 0x0042000000007b1d */ /* 0x000fe20000010000 */
[----:B------:R-:W-:Y:S01]  /*70d0*/  ISETP.NE.AND P1, PT, R109, RZ, PT ;  /* 0x000000ff6d00720c */ /* 0x000fe20003f25270 */
[----:B------:R-:W-:Y:S01]  /*70e0*/  UISETP.NE.AND UP0, UPT, UR49, URZ, UPT ;  /* 0x000000ff3100728c */ /* 0x000fe2000bf05270 */
[----:B-1----:R-:W-:Y:S11]  /*70f0*/  LEA R3, R111, UR48, 0x3 ;  /* 0x000000306f037c11 */ /* 0x002ff6000f8e18ff */
[----:B--2---:R-:W-:Y:S01]  /*7100*/  @P1 SHF.L.U32 R4, R101, 0x1f, RZ ;  /* 0x0000001f65041819 */ /* 0x004fe200000006ff */
[----:B------:R-:W-:Y:S06]  /*7110*/  BRA.U !UP0, `(.L_x_112) ;  /* 0x0000000108247547 */ /* 0x000fec000b800000 */
[----:B------:R-:W-:Y:S01]  /*7120*/  IMAD.U32 R5, RZ, RZ, UR51 ;  /* 0x00000033ff057e24 */ /* 0x000fe2000f8e00ff */
[----:B------:R-:W-:Y:S01]  /*7130*/  MOV R0, UR37 ;  /* 0x0000002500007c02 */ /* 0x000fe20008000f00 */
[----:B------:R-:W-:Y:S03]  /*7140*/  UIADD3 UR51, UPT, UPT, UR51, 0x1, URZ ;  /* 0x0000000133337890 */ /* 0x000fe6000fffe0ff */
[----:B------:R-:W-:Y:S01]  /*7150*/  @P1 LEA R5, R5, UR48, 0x3 ;  /* 0x0000003005051c11 */ /* 0x000fe2000f8e18ff */
[----:B------:R-:W-:Y:S04]  /*7160*/  UISETP.NE.AND UP0, UPT, UR51, 0x4, UPT ;  /* 0x000000043300788c */ /* 0x000fe8000bf05270 */
[----:B------:R-:W-:Y:S01]  /*7170*/  @P1 VIADD R5, R5, 0xb0 ;  /* 0x000000b005051836 */ /* 0x000fe20000000000 */
[----:B------:R-:W-:Y:S04]  /*7180*/  USEL UR51, UR51, URZ, UP0 ;  /* 0x000000ff33337287 */ /* 0x000fe80008000000 */
[----:B------:R-:W-:Y:S04]  /*7190*/  @P1 PRMT R0, R0, 0x654, R5 ;  /* 0x0000065400001816 */ /* 0x000fe80000000005 */
[----:B------:R1:W-:Y:S04]  /*71a0*/  @P1 SYNCS.ARRIVE.TRANS64.RED.A1T0 RZ, [R0+URZ], RZ ;  /* 0x000000ff00ff19a7 */ /* 0x0003e800081004ff */
.L_x_112:
[----:B------:R-:W2:Y:S01]  /*71b0*/  @P1 SYNCS.PHASECHK.TRANS64.TRYWAIT P0, [R3+URZ+0x90], R4 ;  /* 0x00009004030015a7 */ /* 0x000ea200080011ff */
[----:B------:R-:W-:Y:S01]  /*71c0*/  BSSY B1, `(.L_x_113) ;  /* 0x0000033000017945 */ /* 0x000fe20003800000 */
[----:B--2---:R-:W-:Y:S03]  /*71d0*/  @P1 SEL R112, RZ, 0x1, !P0 ;  /* 0x00000001ff701807 */ /* 0x004fe60004000000 */
[----:B------:R-:W-:Y:S05]  /*71e0*/  @!P1 BRA `(.L_x_114) ;  /* 0x0000000000c09947 */ /* 0x000fea0003800000 */
[----:B------:R-:W-:Y:S01]  /*71f0*/  ISETP.NE.AND P0, PT, R112, RZ, PT ;  /* 0x000000ff7000720c */ /* 0x000fe20003f05270 */
[----:B------:R-:W-:Y:S01]  /*7200*/  BSSY B0, `(.L_x_115) ;  /* 0x0000009000007945 */ /* 0x000fe20003800000 */
[----:B------:R-:W-:Y:S11]  /*7210*/  ISETP.NE.AND P1, PT, R113, RZ, PT ;  /* 0x000000ff7100720c */ /* 0x000ff60003f25270 */
[----:B------:R-:W-:Y:S02]  /*7220*/  @!UPT UIADD3 URZ, UPT, UPT, URZ, URZ, URZ ;  /* 0x000000fffffff290 */ /* 0x000fe4000fffe0ff */
[C---:B------:R-:W-:Y:S02]  /*7230*/  @P1 IMAD R5, R111.reuse, 0x4000, R91 ;  /* 0x000040006f051824 */ /* 0x040fe400078e025b */
[----:B------:R-:W-:Y:S01]  /*7240*/  @P1 IMAD R4, R111, 0x4000, R108 ;  /* 0x000040006f041824 */ /* 0x000fe200078e026c */
[----:B------:R-:W-:Y:S06]  /*7250*/  @P0 BRA `(.L_x_116) ;  /* 0x00000000000c0947 */ /* 0x000fec0003800000 */
[----:B-1----:R-:W-:Y:S04]  /*7260*/  SHF.L.U32 R0, R101, 0x1f, RZ ;  /* 0x0000001f65007819 */ /* 0x002fe800000006ff */
[----:B------:R-:W1:Y:S02]  /*7270*/  SYNCS.PHASECHK.TRANS64.TRYWAIT P0, [R3+URZ+0x90], R0 ;  /* 0x00009000030075a7 */ /* 0x000e6400080011ff */
[----:B-1----:R-:W-:Y:S05]  /*7280*/  @!P0 BRA `(.L_x_117) ;  /* 0x0000003800048947 */ /* 0x002fea0003800000 */
.L_x_116:
[----:B------:R-:W-:Y:S05]  /*7290*/  BSYNC B0 ;  /* 0x0000000000007941 */ /* 0x000fea0003800000 */
.L_x_115:
[----:B------:R-:W-:Y:S11]  /*72a0*/  ISETP.NE.AND P0, PT, R113, RZ, PT ;  /* 0x000000ff7100720c */ /* 0x000ff60003f05270 */
[----:B------:R-:W-:Y:S02]  /*72b0*/  @!UPT UIADD3 URZ, UPT, UPT, URZ, URZ, URZ ;  /* 0x000000fffffff290 */ /* 0x000fe4000fffe0ff */
[----:B------:R2:W4:Y:S01]  /*72c0*/  @P0 LDS R48, [R5+0x200] ;  /* 0x0002000005300984 */ /* 0x0005220000000800 */
[C---:B-1----:R-:W-:Y:S01]  /*72d0*/  @P0 IMAD R0, R111.reuse, 0x4000, R95 ;  /* 0x000040006f000824 */ /* 0x042fe200078e025f */
[C---:B------:R-:W-:Y:S01]  /*72e0*/  @P0 LEA R3, R111.reuse, R106, 0xe ;  /* 0x0000006a6f030211 */ /* 0x040fe200078e70ff */
[----:B------:R-:W-:Y:S01]  /*72f0*/  VIADD R111, R111, 0x1 ;  /* 0x000000016f6f7836 */ /* 0x000fe20000000000 */
[----:B------:R2:W1:Y:S04]  /*7300*/  @P0 LDS R53, [R5+0x400] ;  /* 0x0004000005350984 */ /* 0x0004680000000800 */
        /* <DEDUP_REMOVED lines=14> */
[----:B------:R2:W1:Y:S04]  /*73f0*/  @P0 LDS R51, [R0] ;  /* 0x0000000000330984 */ /* 0x0004680000000800 */
        /* <DEDUP_REMOVED lines=14> */
[----:B----4-:R2:W1:Y:S02]  /*74e0*/  @P0 LDS R80, [R3+0xe00] ;  /* 0x000e000003500984 */ /* 0x0104640000000800 */
.L_x_114:
[----:B------:R-:W-:Y:S05]  /*74f0*/  BSYNC B1 ;  /* 0x0000000000017941 */ /* 0x000fea0003800000 */
.L_x_113:
[----:B--2---:R-:W-:Y:S05]  /*7500*/  VIADD R3, R47, 0x20 ;  /* 0x000000202f037836 */ /* 0x004fea0000000000 */
[----:B------:R-:W-:Y:S04]  /*7510*/  SHF.R.U32.HI R3, RZ, 0x15, R3 ;  /* 0x00000015ff037819 */ /* 0x000fe80000011603 */
[----:B------:R-:W-:Y:S11]  /*7520*/  LOP3.LUT P0, RZ, R3, 0x3, R94, 0x48, !PT ;  /* 0x0000000303ff7812 */ /* 0x000ff6000780485e */
[----:B------:R-:W-:Y:S02]  /*7530*/  @!UPT UIADD3 URZ, UPT, UPT, URZ, URZ, URZ ;  /* 0x000000fffffff290 */ /* 0x000fe4000fffe0ff */
[----:B------:R-:W-:Y:S05]  /*7540*/  @!P0 BRA `(.L_x_118) ;  /* 0x0000000000408947 */ /* 0x000fea0003800000 */
[----:B------:R-:W2:Y:S01]  /*7550*/  LDCU.64 UR8, c[0x4][0x70] ;  /* 0x01000e00ff0877ac */ /* 0x000ea20008000a00 */
[----:B------:R-:W-:Y:S01]  /*7560*/  MOV R15, 0x0 ;  /* 0x00000000000f7802 */ /* 0x000fe20000000f00 */
[----:B------:R-:W-:Y:S02]  /*7570*/  HFMA2 R12, -RZ, RZ, 0, 5.9604644775390625e-08 ;  /* 0x00000001ff0c7431 */ /* 0x000fe400000001ff */
[----:B------:R-:W-:Y:S02]  /*7580*/  IMAD.MOV.U32 R8, RZ, RZ, 0x192 ;  /* 0x00000192ff087424 */ /* 0x000fe400078e00ff */
[----:B------:R-:W-:Y:S01]  /*7590*/  IMAD.MOV.U32 R13, RZ, RZ, RZ ;  /* 0x000000ffff0d7224 */ /* 0x000fe200078e00ff */
[----:B------:R-:W4:Y:S01]  /*75a0*/  LDCU.64 UR6, c[0x4][0x78] ;  /* 0x01000f00ff0677ac */ /* 0x000f220008000a00 */
[----:B------:R-:W1:Y:S01]  /*75b0*/  LDC.64 R14, c[0x4][R15] ;  /* 0x010000000f0e7b82 */ /* 0x000e620000000a00 */
[----:B------:R-:W5:Y:S01]  /*75c0*/  LDCU.64 UR4, c[0x4][0x10] ;  /* 0x01000200ff0477ac */ /* 0x000f620008000a00 */
[----:B--2---:R-:W-:Y:S01]  /*75d0*/  MOV R5, UR9 ;  /* 0x0000000900057c02 */ /* 0x004fe20008000f00 */
[----:B------:R-:W-:Y:S01]  /*75e0*/  IMAD.U32 R4, RZ, RZ, UR8 ;  /* 0x00000008ff047e24 */ /* 0x000fe2000f8e00ff */
[----:B----4-:R-:W-:Y:S01]  /*75f0*/  MOV R7, UR7 ;  /* 0x0000000700077c02 */ /* 0x010fe20008000f00 */
[----:B------:R-:W-:Y:S01]  /*7600*/  IMAD.U32 R6, RZ, RZ, UR6 ;  /* 0x00000006ff067e24 */ /* 0x000fe2000f8e00ff */
[----:B-----5:R-:W-:Y:S01]  /*7610*/  MOV R11, UR5 ;  /* 0x00000005000b7c02 */ /* 0x020fe20008000f00 */
[----:B------:R-:W-:Y:S02]  /*7620*/  IMAD.U32 R10, RZ, RZ, UR4 ;  /* 0x00000004ff0a7e24 */ /* 0x000fe4000f8e00ff */
[----:B------:R-:W-:Y:S07]  /*7630*/  LEPC R20, `(.L_x_118) ;  /* 0x000000001014794e */ /* 0x000fee0000000000 */
[----:B-1-3--:R-:W-:Y:S05]  /*7640*/  CALL.ABS.NOINC R14 ;  /* 0x000000000e007343 */ /* 0x00afea0003c00000 */
.L_x_118:
[----:B------:R-:W-:Y:S05]  /*7650*/  WARPSYNC.ALL ;  /* 0x0000000000007948 */ /* 0x000fea0003800000 */
[----:B------:R-:W-:Y:S01]  /*7660*/  R2UR UR4, R47 ;  /* 0x000000002f0472ca */ /* 0x000fe200000e0000 */
[----:B------:R-:W-:Y:S01]  /*7670*/  BSSY.RECONVERGENT B0, `(.L_x_119) ;  /* 0x000008b000007945 */ /* 0x000fe20003800200 */
[----:B------:R-:W-:Y:S02]  /*7680*/  ISETP.NE.AND P6, PT, R109, RZ, PT ;  /* 0x000000ff6d00720c */ /* 0x000fe40003fc5270 */
[----:B------:R-:W-:Y:S02]  /*7690*/  ISETP.NE.AND P0, PT, R103, RZ, PT ;  /* 0x000000ff6700720c */ /* 0x000fe40003f05270 */
[----:B------:R-:W-:Y:S02]  /*76a0*/  MOV R3, UR51 ;  /* 0x0000003300037c02 */ /* 0x000fe40008000f00 */
[----:B-1----:R-:W-:Y:S05]  /*76b0*/  MOV R0, UR37 ;  /* 0x0000002500007c02 */ /* 0x002fea0008000f00 */
[----:B------:R-:W1:Y:S02]  /*76c0*/  LDTM.x32 R4, tmem[UR4+0x20] ;  /* 0x00002004000479ee */ /* 0x000e6400082c0000 */
[----:B------:R-:W-:Y:S02]  /*76d0*/  @P6 LEA R3, R3, UR48, 0x3 ;  /* 0x0000003003036c11 */ /* 0x000fe4000f8e18ff */
[----:B------:R-:W-:Y:S02]  /*76e0*/  @P6 SHF.L.U32 R114, R101, 0x1f, RZ ;  /* 0x0000001f65726819 */ /* 0x000fe400000006ff */
[----:B------:R-:W-:Y:S04]  /*76f0*/  @P6 IADD3 R3, PT, PT, R3, 0xb0, RZ ;  /* 0x000000b003036810 */ /* 0x000fe80007ffe0ff */
[----:B------:R-:W-:Y:S02]  /*7700*/  @P6 PRMT R0, R0, 0x654, R3 ;  /* 0x0000065400006816 */ /* 0x000fe40000000003 */
[----:B------:R-:W-:Y:S01]  /*7710*/  LEA R3, R111, UR48, 0x3 ;  /* 0x000000306f037c11 */ /* 0x000fe2000f8e18ff */
[C---:B-1----:R-:W-:Y:S01]  /*7720*/  FMUL R4, R46.reuse, R4 ;  /* 0x000000042e047220 */ /* 0x042fe20000400000 */
        /* <DEDUP_REMOVED lines=100> */
[----:B--2---:R-:W2:Y:S02]  /*7d70*/  FENCE.VIEW.ASYNC.S ;  /* 0x00000000000073c6 */ /* 0x004ea40000000000 */
[----:B--2---:R-:W-:Y:S06]  /*7d80*/  BAR.SYNC.DEFER_BLOCKING 0x1, 0x80 ;  /* 0x0042000000007b1d */ /* 0x004fec0000010000 */
[----:B------:R-:W-:Y:S05]  /*7d90*/  @P0 BRA `(.L_x_120) ;  /* 0x0000000000600947 */ /* 0x000fea0003800000 */
[----:B------:R-:W-:Y:S02]  /*7da0*/  UIADD3 UR20, UP0, UPT, UR52, 0x880, URZ ;  /* 0x0000088034147890 */ /* 0x000fe4000ff1e0ff */
[----:B------:R-:W-:Y:S02]  /*7db0*/  UIADD3 UR14, UPT, UPT, UR42, 0x20, URZ ;  /* 0x000000202a0e7890 */ /* 0x000fe4000fffe0ff */
[----:B------:R-:W-:Y:S02]  /*7dc0*/  UIADD3 UR12, UPT, UPT, UR48, 0x4200, URZ ;  /* 0x00004200300c7890 */ /* 0x000fe4000fffe0ff */
[----:B------:R-:W-:Y:S01]  /*7dd0*/  UIADD3.X UR21, UPT, UPT, URZ, UR53, URZ, UP0, !UPT ;  /* 0x00000035ff157290 */ /* 0x000fe200087fe4ff */
[----:B------:R-:W-:Y:S01]  /*7de0*/  UMOV UR13, UR41 ;  /* 0x00000029000d7c82 */ /* 0x000fe20008000000 */
[----:B------:R-:W-:Y:S01]  /*7df0*/  UMOV UR15, UR36 ;  /* 0x00000024000f7c82 */ /* 0x000fe20008000000 */
[----:B------:R-:W-:Y:S02]  /*7e00*/  UIADD3 UR17, UPT, UPT, UR41, 0x20, URZ ;  /* 0x0000002029117890 */ /* 0x000fe4000fffe0ff */
[----:B------:R-:W-:Y:S01]  /*7e10*/  UIADD3 UR16, UPT, UPT, UR48, 0x5200, URZ ;  /* 0x0000520030107890 */ /* 0x000fe2000fffe0ff */
[----:B------:R-:W-:Y:S03]  /*7e20*/  UMOV UR19, UR36 ;  /* 0x0000002400137c82 */ /* 0x000fe60008000000 */
[----:B------:R2:W-:Y:S01]  /*7e30*/  UTMASTG.3D [UR12], [UR20] ;  /* 0x0000000c140073b5 */ /* 0x0005e20008010000 */
[----:B------:R-:W-:Y:S01]  /*7e40*/  UMOV UR18, UR14 ;  /* 0x0000000e00127c82 */ /* 0x000fe20008000000 */
[----:B------:R-:W-:Y:S02]  /*7e50*/  UIADD3 UR9, UPT, UPT, UR41, 0x40, URZ ;  /* 0x0000004029097890 */ /* 0x000fe4000fffe0ff */
[----:B------:R-:W-:Y:S01]  /*7e60*/  UIADD3 UR8, UPT, UPT, UR48, 0x6200, URZ ;  /* 0x0000620030087890 */ /* 0x000fe2000fffe0ff */
[----:B------:R-:W-:Y:S01]  /*7e70*/  UMOV UR11, UR36 ;  /* 0x00000024000b7c82 */ /* 0x000fe20008000000 */
[----:B------:R-:W-:Y:S01]  /*7e80*/  UMOV UR10, UR14 ;  /* 0x0000000e000a7c82 */ /* 0x000fe20008000000 */
[----:B------:R2:W-:Y:S01]  /*7e90*/  UTMASTG.3D [UR16], [UR20] ;  /* 0x00000010140073b5 */ /* 0x0005e20008010000 */
[----:B------:R-:W-:Y:S02]  /*7ea0*/  UIADD3 UR5, UPT, UPT, UR41, 0x60, URZ ;  /* 0x0000006029057890 */ /* 0x000fe4000fffe0ff */
[----:B------:R-:W-:Y:S01]  /*7eb0*/  UIADD3 UR4, UPT, UPT, UR48, 0x7200, URZ ;  /* 0x0000720030047890 */ /* 0x000fe2000fffe0ff */
[----:B------:R-:W-:Y:S01]  /*7ec0*/  UMOV UR7, UR36 ;  /* 0x0000002400077c82 */ /* 0x000fe20008000000 */
[----:B------:R-:W-:Y:S01]  /*7ed0*/  UMOV UR6, UR14 ;  /* 0x0000000e00067c82 */ /* 0x000fe20008000000 */
[----:B------:R2:W-:Y:S06]  /*7ee0*/  UTMASTG.3D [UR8], [UR20] ;  /* 0x00000008140073b5 */ /* 0x0005ec0008010000 */
[----:B------:R2:W-:Y:S01]  /*7ef0*/  UTMASTG.3D [UR4], [UR20] ;  /* 0x00000004140073b5 */ /* 0x0005e20008010000 */
[----:B------:R0:W-:Y:S01]  /*7f00*/  UTMACMDFLUSH ;  /* 0x00000000000079b7 */ /* 0x0001e20000000000 */
[----:B--2---:R-:W-:Y:S04]  /*7f10*/  DEPBAR.LE SB0, 0x1 ;  /* 0x000080400000791a */ /* 0x004fe80000000000 */
.L_x_120:
[----:B------:R-:W-:Y:S05]  /*7f20*/  BSYNC.RECONVERGENT B0 ;  /* 0x0000000000007941 */ /* 0x000fea0003800200 */
.L_x_119:
[----:B------:R-:W-:Y:S01]  /*7f30*/  BAR.SYNC.DEFER_BLOCKING 0x1, 0x80 ;  /* 0x0042000000007b1d */ /* 0x000fe20000010000 */
[----:B------:R-:W-:Y:S04]  /*7f40*/  UIADD3 UR40, UPT, UPT, UR51, 0x1, URZ ;  /* 0x0000000133287890 */ /* 0x000fe8000fffe0ff */
[----:B------:R-:W-:Y:S04]  /*7f50*/  UISETP.NE.AND UP0, UPT, UR40, 0x4, UPT ;  /* 0x000000042800788c */ /* 0x000fe8000bf05270 */
[----:B------:R-:W-:Y:S01]  /*7f60*/  USEL UR40, UR40, URZ, UP0 ;  /* 0x000000ff28287287 */ /* 0x000fe20008000000 */
[----:B------:R2:W-:Y:S01]  /*7f70*/  @P6 SYNCS.ARRIVE.TRANS64.RED.A1T0 RZ, [R0+URZ], RZ ;  /* 0x000000ff00ff69a7 */ /* 0x0005e200081004ff */
[----:B------:R-:W-:Y:S01]  /*7f80*/  BSSY B1, `(.L_x_121) ;  /* 0x0000034000017945 */ /* 0x000fe20003800000 */
[----:B------:R-:W4:Y:S02]  /*7f90*/  @P6 SYNCS.PHASECHK.TRANS64.TRYWAIT P0, [R3+URZ+0x90], R114 ;  /* 0x00009072030065a7 */ /* 0x000f2400080011ff */
[----:B----4-:R-:W-:Y:S01]  /*7fa0*/  @P6 SEL R112, RZ, 0x1, !P0 ;  /* 0x00000001ff706807 */ /* 0x010fe20004000000 */
[----:B--2---:R-:W-:Y:S06]  /*7fb0*/  @!P6 BRA `(.L_x_122) ;  /* 0x0000000000c0e947 */ /* 0x004fec0003800000 */
[----:B------:R-:W-:Y:S01]  /*7fc0*/  ISETP.NE.AND P0, PT, R112, RZ, PT ;  /* 0x000000ff7000720c */ /* 0x000fe20003f05270 */
[----:B------:R-:W-:Y:S01]  /*7fd0*/  BSSY B0, `(.L_x_123) ;  /* 0x0000009000007945 */ /* 0x000fe20003800000 */
[----:B------:R-:W-:Y:S11]  /*7fe0*/  ISETP.NE.AND P1, PT, R113, RZ, PT ;  /* 0x000000ff7100720c */ /* 0x000ff60003f25270 */
[----:B------:R-:W-:Y:S02]  /*7ff0*/  @!UPT UIADD3 URZ, UPT, UPT, URZ, URZ, URZ ;  /* 0x000000fffffff290 */ /* 0x000fe4000fffe0ff */
[C---:B-1----:R-:W-:Y:S02]  /*8000*/  @P1 IMAD R4, R111.reuse, 0x4000, R91 ;  /* 0x000040006f041824 */ /* 0x042fe400078e025b */
[----:B------:R-:W-:Y:S01]  /*8010*/  @P1 IMAD R0, R111, 0x4000, R108 ;  /* 0x000040006f001824 */ /* 0x000fe200078e026c */
[----:B------:R-:W-:Y:S06]  /*8020*/  @P0 BRA `(.L_x_124) ;  /* 0x00000000000c0947 */ /* 0x000fec0003800000 */
[----:B------:R-:W-:Y:S04]  /*8030*/  SHF.L.U32 R6, R101, 0x1f, RZ ;  /* 0x0000001f65067819 */ /* 0x000fe800000006ff */
[----:B------:R-:W1:Y:S02]  /*8040*/  SYNCS.PHASECHK.TRANS64.TRYWAIT P0, [R3+URZ+0x90], R6 ;  /* 0x00009006030075a7 */ /* 0x000e6400080011ff */
[----:B-1----:R-:W-:Y:S05]  /*8050*/  @!P0 BRA `(.L_x_125) ;  /* 0x0000002800a48947 */ /* 0x002fea0003800000 */
.L_x_124:
[----:B------:R-:W-:Y:S05]  /*8060*/  BSYNC B0 ;  /* 0x0000000000007941 */ /* 0x000fea0003800000 */
.L_x_123:
        /* <DEDUP_REMOVED lines=37> */
.L_x_122:
[----:B------:R-:W-:Y:S05]  /*82c0*/  BSYNC B1 ;  /* 0x0000000000017941 */ /* 0x000fea0003800000 */
.L_x_121:
[----:B--2---:R-:W-:Y:S05]  /*82d0*/  VIADD R3, R47, 0x40 ;  /* 0x000000402f037836 */ /* 0x004fea0000000000 */
[----:B------:R-:W-:Y:S04]  /*82e0*/  SHF.R.U32.HI R3, RZ, 0x15, R3 ;  /* 0x00000015ff037819 */ /* 0x000fe80000011603 */
[----:B------:R-:W-:Y:S11]  /*82f0*/  LOP3.LUT P0, RZ, R3, 0x3, R94, 0x48, !PT ;  /* 0x0000000303ff7812 */ /* 0x000ff6000780485e */
[----:B------:R-:W-:Y:S02]  /*8300*/  @!UPT UIADD3 URZ, UPT, UPT, URZ, URZ, URZ ;  /* 0x000000fffffff290 */ /* 0x000fe4000fffe0ff */
[----:B------:R-:W-:Y:S05]  /*8310*/  @!P0 BRA `(.L_x_126) ;  /* 0x0000000000408947 */ /* 0x000fea0003800000 */
[----:B------:R-:W2:Y:S01]  /*8320*/  LDCU.64 UR8, c[0x4][0x70] ;  /* 0x01000e00ff0877ac */ /* 0x000ea20008000a00 */
[----:B-1----:R-:W-:Y:S01]  /*8330*/  MOV R15, 0x0 ;  /* 0x00000000000f7802 */ /* 0x002fe20000000f00 */
[----:B------:R-:W-:Y:S02]  /*8340*/  HFMA2 R12, -RZ, RZ, 0, 5.9604644775390625e-08 ;  /* 0x00000001ff0c7431 */ /* 0x000fe400000001ff */
[----:B------:R-:W-:Y:S02]  /*8350*/  IMAD.MOV.U32 R8, RZ, RZ, 0x192 ;  /* 0x00000192ff087424 */ /* 0x000fe400078e00ff */
[----:B------:R-:W-:Y:S01]  /*8360*/  IMAD.MOV.U32 R13, RZ, RZ, RZ ;  /* 0x000000ffff0d7224 */ /* 0x000fe200078e00ff */
[----:B------:R-:W1:Y:S01]  /*8370*/  LDCU.64 UR6, c[0x4][0x78] ;  /* 0x01000f00ff0677ac */ /* 0x000e620008000a00 */
[----:B------:R-:W4:Y:S01]  /*8380*/  LDC.64 R14, c[0x4][R15] ;  /* 0x010000000f0e7b82 */ /* 0x000f220000000a00 */
[----:B------:R-:W5:Y:S01]  /*8390*/  LDCU.64 UR4, c[0x4][0x10] ;  /* 0x01000200ff0477ac */ /* 0x000f620008000a00 */
[----:B--2---:R-:W-:Y:S01]  /*83a0*/  MOV R5, UR9 ;  /* 0x0000000900057c02 */ /* 0x004fe20008000f00 */
[----:B------:R-:W-:Y:S01]  /*83b0*/  IMAD.U32 R4, RZ, RZ, UR8 ;  /* 0x00000008ff047e24 */ /* 0x000fe2000f8e00ff */
[----:B-1----:R-:W-:Y:S01]  /*83c0*/  MOV R7, UR7 ;  /* 0x0000000700077c02 */ /* 0x002fe20008000f00 */
[----:B------:R-:W-:Y:S01]  /*83d0*/  IMAD.U32 R6, RZ, RZ, UR6 ;  /* 0x00000006ff067e24 */ /* 0x000fe2000f8e00ff */
[----:B-----5:R-:W-:Y:S01]  /*83e0*/  MOV R11, UR5 ;  /* 0x00000005000b7c02 */ /* 0x020fe20008000f00 */
[----:B------:R-:W-:Y:S02]  /*83f0*/  IMAD.U32 R10, RZ, RZ, UR4 ;  /* 0x00000004ff0a7e24 */ /* 0x000fe4000f8e00ff */
[----:B------:R-:W-:Y:S07]  /*8400*/  LEPC R20, `(.L_x_126) ;  /* 0x000000001014794e */ /* 0x000fee0000000000 */
[----:B---34-:R-:W-:Y:S05]  /*8410*/  CALL.ABS.NOINC R14 ;  /* 0x000000000e007343 */ /* 0x018fea0003c00000 */
.L_x_126:
[----:B------:R-:W-:Y:S05]  /*8420*/  WARPSYNC.ALL ;  /* 0x0000000000007948 */ /* 0x000fea0003800000 */
[----:B------:R-:W-:Y:S01]  /*8430*/  R2UR UR4, R47 ;  /* 0x000000002f0472ca */ /* 0x000fe200000e0000 */
[----:B------:R-:W-:Y:S01]  /*8440*/  BSSY.RECONVERGENT B0, `(.L_x_127) ;  /* 0x000008b000007945 */ /* 0x000fe20003800200 */
[----:B------:R-:W-:Y:S02]  /*8450*/  ISETP.NE.AND P6, PT, R109, RZ, PT ;  /* 0x000000ff6d00720c */ /* 0x000fe40003fc5270 */
[----:B------:R-:W-:Y:S02]  /*8460*/  ISETP.NE.AND P0, PT, R103, RZ, PT ;  /* 0x000000ff6700720c */ /* 0x000fe40003f05270 */
[----:B------:R-:W-:Y:S02]  /*8470*/  MOV R3, UR40 ;  /* 0x0000002800037c02 */ /* 0x000fe40008000f00 */
[----:B------:R-:W-:Y:S02]  /*8480*/  MOV R0, UR37 ;  /* 0x0000002500007c02 */ /* 0x000fe40008000f00 */
[----:B------:R-:W-:Y:S03]  /*8490*/  LEA R114, R111, UR48, 0x3 ;  /* 0x000000306f727c11 */ /* 0x000fe6000f8e18ff */
[----:B-1----:R-:W1:Y:S02]  /*84a0*/  LDTM.x32 R4, tmem[UR4+0x40] ;  /* 0x00004004000479ee */ /* 0x002e6400082c0000 */
[----:B------:R-:W-:Y:S04]  /*84b0*/  @P6 LEA R3, R3, UR48, 0x3 ;  /* 0x0000003003036c11 */ /* 0x000fe8000f8e18ff */
[----:B------:R-:W-:Y:S04]  /*84c0*/  @P6 IADD3 R3, PT, PT, R3, 0xb0, RZ ;  /* 0x000000b003036810 */ /* 0x000fe80007ffe0ff */
[----:B------:R-:W-:Y:S02]  /*84d0*/  @P6 PRMT R0, R0, 0x654, R3 ;  /* 0x0000065400006816 */ /* 0x000fe40000000003 */
[----:B------:R-:W-:Y:S01]  /*84e0*/  @P6 SHF.L.U32 R3, R101, 0x1f, RZ ;  /* 0x0000001f65036819 */ /* 0x000fe200000006ff */
        /* <DEDUP_REMOVED lines=128> */
.L_x_128:
[----:B------:R-:W-:Y:S05]  /*8cf0*/  BSYNC.RECONVERGENT B0 ;  /* 0x0000000000007941 */ /* 0x000fea0003800200 */
.L_x_127:
        /* <DEDUP_REMOVED lines=19> */
.L_x_132:
[----:B------:R-:W-:Y:S05]  /*8e30*/  BSYNC B0 ;  /* 0x0000000000007941 */ /* 0x000fea0003800000 */
.L_x_131:
[----:B------:R-:W-:Y:S11]  /*8e40*/  ISETP.NE.AND P0, PT, R113, RZ, PT ;  /* 0x000000ff7100720c */ /* 0x000ff60003f05270 */
[----:B------:R-:W-:Y:S02]  /*8e50*/  @!UPT UIADD3 URZ, UPT, UPT, URZ, URZ, URZ ;  /* 0x000000fffffff290 */ /* 0x000fe4000fffe0ff */
[----:B------:R2:W4:Y:S01]  /*8e60*/  @P0 LDS R48, [R4+0x200] ;  /* 0x0002000004300984 */ /* 0x0005220000000800 */
[C---:B-1----:R-:W-:Y:S01]  /*8e70*/  @P0 IMAD R3, R111.reuse, 0x4000, R95 ;  /* 0x000040006f030824 */ /* 0x042fe200078e025f */
[----:B------:R-:W-:Y:S02]  /*8e80*/  @P0 LEA R111, R111, R106, 0xe ;  /* 0x0000006a6f6f0211 */ /* 0x000fe400078e70ff */
        /* <DEDUP_REMOVED lines=31> */
.L_x_130:
[----:B------:R-:W-:Y:S05]  /*9080*/  BSYNC B1 ;  /* 0x0000000000017941 */ /* 0x000fea0003800000 */
.L_x_129:
        /* <DEDUP_REMOVED lines=21> */
.L_x_134:
[----:B------:R-:W-:Y:S01]  /*91e0*/  ISETP.NE.AND P0, PT, R103, RZ, PT ;  /* 0x000000ff6700720c */ /* 0x000fe20003f05270 */
[----:B------:R-:W-:Y:S05]  /*91f0*/  WARPSYNC.ALL ;  /* 0x0000000000007948 */ /* 0x000fea0003800000 */
[----:B------:R-:W-:Y:S01]  /*9200*/  R2UR UR4, R47 ;  /* 0x000000002f0472ca */ /* 0x000fe200000e0000 */
[----:B------:R-:W-:Y:S01]  /*9210*/  BSSY.RECONVERGENT B0, `(.L_x_135) ;  /* 0x0000086000007945 */ /* 0x000fe20003800200 */
[----:B------:R-:W-:Y:S04]  /*9220*/  IADD3 R0, PT, PT, R110, 0x110, RZ ;  /* 0x000001106e007810 */ /* 0x000fe80007ffe0ff */
[----:B------:R-:W-:Y:S07]  /*9230*/  LOP3.LUT R0, R0, 0xfefffff8, RZ, 0xc0, !PT ;  /* 0xfefffff800007812 */ /* 0x000fee00078ec0ff */
[----:B-1----:R-:W1:Y:S01]  /*9240*/  LDTM.x32 R4, tmem[UR4+0x60] ;  /* 0x00006004000479ee */ /* 0x002e6200082c0000 */
[----:B------:R-:W-:Y:S01]  /*9250*/  NOP ;  /* 0x0000000000007918 */ /* 0x000fe20000000000 */
[----:B-1----:R1:W-:Y:S01]  /*9260*/  SYNCS.ARRIVE.TRANS64.RED.A1T0 RZ, [R0+URZ], RZ ;  /* 0x000000ff00ff79a7 */ /* 0x0023e200081004ff */
[C---:B------:R-:W-:Y:S01]  /*9270*/  FMUL R4, R46.reuse, R4 ;  /* 0x000000042e047220 */ /* 0x040fe20000400000 */
        /* <DEDUP_REMOVED lines=127> */
.L_x_136:
[----:B------:R-:W-:Y:S05]  /*9a70*/  BSYNC.RECONVERGENT B0 ;  /* 0x0000000000007941 */ /* 0x000fea0003800200 */
.L_x_135:
[----:B------:R-:W-:Y:S01]  /*9a80*/  BAR.SYNC.DEFER_BLOCKING 0x1, 0x80 ;  /* 0x0042000000007b1d */ /* 0x000fe20000010000 */
[----:B------:R-:W-:Y:S01]  /*9a90*/  UISETP.NE.AND UP0, UPT, UR49, -0x4, UPT ;  /* 0xfffffffc3100788c */ /* 0x000fe2000bf05270 */
[----:B-1----:R-:W-:Y:S08]  /*9aa0*/  IADD3 R0, PT, PT, R44, 0x1, RZ ;  /* 0x000000012c007810 */ /* 0x002ff00007ffe0ff */
[----:B------:R-:W-:Y:S05]  /*9ab0*/  BRA.U !UP0, `(.L_x_137) ;  /* 0x0000000108287547 */ /* 0x000fea000b800000 */
[----:B------:R-:W-:Y:S01]  /*9ac0*/  ISETP.NE.AND P0, PT, R109, RZ, PT ;  /* 0x000000ff6d00720c */ /* 0x000fe20003f05270 */
[----:B------:R-:W-:Y:S01]  /*9ad0*/  IMAD.U32 R4, RZ, RZ, UR51 ;  /* 0x00000033ff047e24 */ /* 0x000fe2000f8e00ff */
[----:B------:R-:W-:Y:S01]  /*9ae0*/  UIADD3 UR51, UPT, UPT, UR51, 0x1, URZ ;  /* 0x0000000133337890 */ /* 0x000fe2000fffe0ff */
[----:B------:R-:W-:Y:S03]  /*9af0*/  IMAD.U32 R3, RZ, RZ, UR37 ;  /* 0x00000025ff037e24 */ /* 0x000fe6000f8e00ff */
[----:B------:R-:W-:Y:S04]  /*9b00*/  UISETP.NE.AND UP0, UPT, UR51, 0x4, UPT ;  /* 0x000000043300788c */ /* 0x000fe8000bf05270 */
[----:B------:R-:W-:Y:S03]  /*9b10*/  USEL UR51, UR51, URZ, UP0 ;  /* 0x000000ff33337287 */ /* 0x000fe60008000000 */
[----:B------:R-:W-:Y:S05]  /*9b20*/  @P0 LEA R4, R4, UR48, 0x3 ;  /* 0x0000003004040c11 */ /* 0x000fea000f8e18ff */
[----:B------:R-:W-:Y:S05]  /*9b30*/  @P0 VIADD R4, R4, 0xb0 ;  /* 0x000000b004040836 */ /* 0x000fea0000000000 */
[----:B------:R-:W-:Y:S04]  /*9b40*/  @P0 PRMT R3, R3, 0x654, R4 ;  /* 0x0000065403030816 */ /* 0x000fe80000000004 */
[----:B------:R1:W-:Y:S03]  /*9b50*/  @P0 SYNCS.ARRIVE.TRANS64.RED.A1T0 RZ, [R3+URZ], RZ ;  /* 0x000000ff03ff09a7 */ /* 0x0003e600081004ff */
.L_x_137:
[----:B------:R-:W-:Y:S01]  /*9b60*/  ISETP.NE.AND P2, PT, R104, RZ, PT ;  /* 0x000000ff6800720c */ /* 0x000fe20003f45270 */
[----:B------:R-:W-:Y:S01]  /*9b70*/  UIADD3 UR49, UPT, UPT, UR49, 0x4, URZ ;  /* 0x0000000431317890 */ /* 0x000fe2000fffe0ff */
[----:B------:R-:W-:Y:S01]  /*9b80*/  ISETP.NE.AND P0, PT, R107, 0x2, PT ;  /* 0x000000026b00780c */ /* 0x000fe20003f05270 */
[----:B------:R-:W-:Y:S01]  /*9b90*/  IMAD.IADD R20, R41, 0x1, R81 ;  /* 0x0000000129147824 */ /* 0x000fe200078e0251 */
[----:B------:R-:W-:Y:S01]  /*9ba0*/  ISETP.NE.AND P1, PT, R0, 0x2, PT ;  /* 0x000000020000780c */ /* 0x000fe20003f25270 */
[----:B------:R-:W-:Y:S01]  /*9bb0*/  IMAD.IADD R21, R43, 0x1, R88 ;  /* 0x000000012b157824 */ /* 0x000fe200078e0258 */
[----:B------:R-:W-:Y:S02]  /*9bc0*/  SEL R4, RZ, 0x1, P0 ;  /* 0x00000001ff047807 */ /* 0x000fe40000000000 */
[----:B-1----:R-:W-:Y:S02]  /*9bd0*/  SEL R3, RZ, 0x1, P1 ;  /* 0x00000001ff037807 */ /* 0x002fe40000800000 */
[----:B------:R-:W-:Y:S02]  /*9be0*/  LOP3.LUT R99, R99, R4, RZ, 0x3c, !PT ;  /* 0x0000000463637212 */ /* 0x000fe400078e3cff */
[----:B------:R-:W-:Y:S02]  /*9bf0*/  LOP3.LUT R100, R100, R3, RZ, 0x3c, !PT ;  /* 0x0000000364647212 */ /* 0x000fe400078e3cff */
[----:B------:R-:W-:Y:S02]  /*9c00*/  @P2 R2UR UR36, R98 ;  /* 0x00000000622422ca */ /* 0x000fe400000e0000 */
[----:B------:R-:W-:Y:S02]  /*9c10*/  SEL R107, R107, RZ, P0 ;  /* 0x000000ff6b6b7207 */ /* 0x000fe40000000000 */
[----:B------:R-:W-:Y:S01]  /*9c20*/  SEL R44, R0, RZ, P1 ;  /* 0x000000ff002c7207 */ /* 0x000fe20000800000 */
[----:B------:R-:W-:Y:S10]  /*9c30*/  @P2 BRA `(.L_x_138) ;  /* 0xffffffb800982947 */ /* 0x000ff4000383ffff */
[----:B------:R-:W-:-:S09]  /*9c40*/  UISETP.NE.AND UP0, UPT, UR50, URZ, UPT ;  /* 0x000000ff3200728c */ /* 0x000fd2000bf05270 */
[----:B------:R-:W-:Y:S05]  /*9c50*/  BRA.U !UP0, `(.L_x_139) ;  /* 0x0000000108487547 */ /* 0x000fea000b800000 */
[----:B------:R-:W1:Y:S02]  /*9c60*/  LDCU.64 UR4, c[0x0][0xa90] ;  /* 0x00015200ff0477ac */ /* 0x000e640008000a00 */
[----:B-1----:R-:W-:-:S04]  /*9c70*/  UISETP.NE.U32.AND UP0, UPT, UR4, URZ, UPT ;  /* 0x000000ff0400728c */ /* 0x002fc8000bf05070 */
[----:B------:R-:W-:-:S09]  /*9c80*/  UISETP.NE.AND.EX UP0, UPT, UR5, URZ, UPT, UP0 ;  /* 0x000000ff0500728c */ /* 0x000fd2000bf05300 */
[----:B------:R-:W-:Y:S05]  /*9c90*/  BRA.U UP0, `(.L_x_140) ;  /* 0x00000001000c7547 */ /* 0x000fea000b800000 */
[----:B------:R-:W-:-:S13]  /*9ca0*/  FSETP.NEU.AND P0, PT, R49, RZ, PT ;  /* 0x000000ff3100720b */ /* 0x000fda0003f0d000 */
[----:B------:R-:W-:Y:S05]  /*9cb0*/  @!P0 EXIT ;  /* 0x000000000000894d */ /* 0x000fea0003800000 */
[----:B------:R-:W-:Y:S05]  /*9cc0*/  BRA `(.L_x_139) ;  /* 0x00000000002c7947 */ /* 0x000fea0003800000 */
.L_x_140:
[----:B------:R-:W-:Y:S01]  /*9cd0*/  ISETP.NE.AND P0, PT, R105, RZ, PT ;  /* 0x000000ff6900720c */ /* 0x000fe20003f05270 */
[----:B------:R-:W-:-:S12]  /*9ce0*/  BSSY.RECONVERGENT B0, `(.L_x_139) ;  /* 0x0000009000007945 */ /* 0x000fd80003800200 */
[----:B------:R-:W-:Y:S05]  /*9cf0*/  @P0 BRA `(.L_x_141) ;  /* 0x0000000000140947 */ /* 0x000fea0003800000 */
[----:B------:R-:W1:Y:S02]  /*9d00*/  LDCU.64 UR4, c[0x0][0xa88] ;  /* 0x00015100ff0477ac */ /* 0x000e640008000a00 */
[----:B-1----:R-:W-:-:S04]  /*9d10*/  ISETP.NE.U32.AND P0, PT, RZ, UR4, PT ;  /* 0x00000004ff007c0c */ /* 0x002fc8000bf05070 */
[----:B------:R-:W-:-:S13]  /*9d20*/  ISETP.NE.AND.EX P0, PT, RZ, UR5, PT, P0 ;  /* 0x00000005ff007c0c */ /* 0x000fda000bf05300 */
[----:B------:R-:W-:Y:S05]  /*9d30*/  @!P0 EXIT ;  /* 0x000000000000894d */ /* 0x000fea0003800000 */
[----:B------:R-:W-:Y:S05]  /*9d40*/  BRA `(.L_x_142) ;  /* 0x0000000000087947 */ /* 0x000fea0003800000 */
.L_x_141:
[----:B------:R-:W-:-:S13]  /*9d50*/  FSETP.NEU.AND P0, PT, R49, RZ, PT ;  /* 0x000000ff3100720b */ /* 0x000fda0003f0d000 */
[----:B------:R-:W-:Y:S05]  /*9d60*/  @!P0 EXIT ;  /* 0x000000000000894d */ /* 0x000fea0003800000 */
.L_x_142:
[----:B------:R-:W-:Y:S05]  /*9d70*/  BSYNC.RECONVERGENT B0 ;  /* 0x0000000000007941 */ /* 0x000fea0003800200 */
.L_x_139:
[----:B------:R-:W-:Y:S01]  /*9d80*/  ULEA UR4, UR51, UR48, 0x3 ;  /* 0x0000003033047291 */ /* 0x000fe2000f8e18ff */
[----:B------:R-:W-:-:S04]  /*9d90*/  DEPBAR.LE SB0, 0x0 ;  /* 0x000080000000791a */ /* 0x000fc80000000000 */
[----:B------:R-:W-:-:S04]  /*9da0*/  UIADD3 UR4, UPT, UPT, UR4, 0xb0, URZ ;  /* 0x000000b004047890 */ /* 0x000fc8000fffe0ff */
[----:B------:R-:W-:-:S09]  /*9db0*/  UPRMT UR4, UR37, 0x654, UR4 ;  /* 0x0000065425047896 */ /* 0x000fd20008000004 */
[----:B------:R-:W-:Y:S01]  /*9dc0*/  SYNCS.ARRIVE.TRANS64.RED.A1T0 RZ, [UR4], RZ ;  /* 0x000000ffffff79a7 */ /* 0x000fe20008100404 */
[----:B------:R-:W-:Y:S05]  /*9dd0*/  EXIT ;  /* 0x000000000000794d */ /* 0x000fea0003800000 */
.L_x_25:
[----:B--2---:R2:W1:Y:S02]  /*9de0*/  SYNCS.PHASECHK.TRANS64.TRYWAIT P0, [R5+URZ+0x130], R4 ;  /* 0x00013004050075a7 */ /* 0x00446400080011ff */
[----:B-1----:R-:W-:Y:S05]  /*9df0*/  @!P0 NANOSLEEP.SYNCS 0x989680 ;  /* 0x009896800000895d */ /* 0x002fea0003900000 */
[----:B------:R-:W1:Y:S02]  /*9e00*/  @!P0 SYNCS.PHASECHK.TRANS64 P0, [R5+URZ+0x130], R4 ;  /* 0x00013004050085a7 */ /* 0x000e6400080010ff */
[----:B-1----:R-:W-:Y:S05]  /*9e10*/  @!P0 BRA `(.L_x_25) ;  /* 0xfffffffc00f08947 */ /* 0x002fea000383ffff */
[----:B------:R-:W-:Y:S05]  /*9e20*/  BRA `(.L_x_143) ;  /* 0xffffff7800787947 */ /* 0x000fea000383ffff */
.L_x_28:
[----:B------:R-:W-:-:S07]  /*9e30*/  MOV R4, UR9 ;  /* 0x0000000900047c02 */ /* 0x000fce0008000f00 */
.L_x_144:
[----:B-1----:R1:W2:Y:S02]  /*9e40*/  SYNCS.PHASECHK.TRANS64.TRYWAIT P0, [R4+URZ+0x48], R7 ;  /* 0x00004807040075a7 */ /* 0x0022a400080011ff */
[----:B--2---:R-:W-:Y:S05]  /*9e50*/  @!P0 NANOSLEEP.SYNCS 0x989680 ;  /* 0x009896800000895d */ /* 0x004fea0003900000 */
[----:B------:R-:W2:Y:S02]  /*9e60*/  @!P0 SYNCS.PHASECHK.TRANS64 P0, [R4+URZ+0x48], R7 ;  /* 0x00004807040085a7 */ /* 0x000ea400080010ff */
[----:B--2---:R-:W-:Y:S05]  /*9e70*/  @!P0 BRA `(.L_x_144) ;  /* 0xfffffffc00f08947 */ /* 0x004fea000383ffff */
[----:B------:R-:W-:Y:S05]  /*9e80*/  BRA `(.L_x_27) ;  /* 0xffffff7800ec7947 */ /* 0x000fea000383ffff */
.L_x_30:
[----:B-1----:R1:W2:Y:S02]  /*9e90*/  SYNCS.PHASECHK.TRANS64.TRYWAIT P0, [R8+URZ+0xe0], R5 ;  /* 0x0000e005080075a7 */ /* 0x0022a400080011ff */
[----:B--2---:R-:W-:Y:S05]  /*9ea0*/  @!P0 NANOSLEEP.SYNCS 0x989680 ;  /* 0x009896800000895d */ /* 0x004fea0003900000 */
[----:B------:R-:W2:Y:S02]  /*9eb0*/  @!P0 SYNCS.PHASECHK.TRANS64 P0, [R8+URZ+0xe0], R5 ;  /* 0x0000e005080085a7 */ /* 0x000ea400080010ff */
[----:B--2---:R-:W-:Y:S05]  /*9ec0*/  @!P0 BRA `(.L_x_30) ;  /* 0xfffffffc00f08947 */ /* 0x004fea000383ffff */
[----:B------:R-:W-:Y:S05]  /*9ed0*/  BRA `(.L_x_145) ;  /* 0xffffff7c006c7947 */ /* 0x000fea000383ffff */
.L_x_34:
[----:B----4-:R-:W-:-:S07]  /*9ee0*/  MOV R0, UR4 ;  /* 0x0000000400007c02 */ /* 0x010fce0008000f00 */
.L_x_146:
[----:B-1----:R1:W2:Y:S02]  /*9ef0*/  SYNCS.PHASECHK.TRANS64.TRYWAIT P0, [R0+URZ], R3 ;  /* 0x00000003000075a7 */ /* 0x0022a400080011ff */
[----:B--2---:R-:W-:Y:S05]  /*9f00*/  @!P0 NANOSLEEP.SYNCS 0x989680 ;  /* 0x009896800000895d */ /* 0x004fea0003900000 */
[----:B------:R-:W2:Y:S02]  /*9f10*/  @!P0 SYNCS.PHASECHK.TRANS64 P0, [R0+URZ], R3 ;  /* 0x00000003000085a7 */ /* 0x000ea400080010ff */
[----:B--2---:R-:W-:Y:S05]  /*9f20*/  @!P0 BRA `(.L_x_146) ;  /* 0xfffffffc00f08947 */ /* 0x004fea000383ffff */
[----:B------:R-:W-:Y:S05]  /*9f30*/  BRA `(.L_x_147) ;  /* 0xffffff8000dc7947 */ /* 0x000fea000383ffff */
.L_x_35:
[----:B----4-:R-:W-:-:S07]  /*9f40*/  MOV R0, UR4 ;  /* 0x0000000400007c02 */ /* 0x010fce0008000f00 */
.L_x_148:
[----:B-1----:R1:W2:Y:S02]  /*9f50*/  SYNCS.PHASECHK.TRANS64.TRYWAIT P0, [R0+URZ], R3 ;  /* 0x00000003000075a7 */ /* 0x0022a400080011ff */
[----:B--2---:R-:W-:Y:S05]  /*9f60*/  @!P0 NANOSLEEP.SYNCS 0x989680 ;  /* 0x009896800000895d */ /* 0x004fea0003900000 */
[----:B------:R-:W2:Y:S02]  /*9f70*/  @!P0 SYNCS.PHASECHK.TRANS64 P0, [R0+URZ], R3 ;  /* 0x00000003000085a7 */ /* 0x000ea400080010ff */
[----:B--2---:R-:W-:Y:S05]  /*9f80*/  @!P0 BRA `(.L_x_148) ;  /* 0xfffffffc00f08947 */ /* 0x004fea000383ffff */
[----:B------:R-:W-:Y:S05]  /*9f90*/  BRA `(.L_x_149) ;  /* 0xffffff8000e87947 */ /* 0x000fea000383ffff */
.L_x_36:
[----:B----4-:R-:W-:-:S07]  /*9fa0*/  MOV R0, UR4 ;  /* 0x0000000400007c02 */ /* 0x010fce0008000f00 */
.L_x_150:
[----:B-1----:R1:W2:Y:S02]  /*9fb0*/  SYNCS.PHASECHK.TRANS64.TRYWAIT P0, [R0+URZ], R3 ;  /* 0x00000003000075a7 */ /* 0x0022a400080011ff */
[----:B--2---:R-:W-:Y:S05]  /*9fc0*/  @!P0 NANOSLEEP.SYNCS 0x989680 ;  /* 0x009896800000895d */ /* 0x004fea0003900000 */
[----:B------:R-:W2:Y:S02]  /*9fd0*/  @!P0 SYNCS.PHASECHK.TRANS64 P0, [R0+URZ], R3 ;  /* 0x00000003000085a7 */ /* 0x000ea400080010ff */
[----:B--2---:R-:W-:Y:S05]  /*9fe0*/  @!P0 BRA `(.L_x_150) ;  /* 0xfffffffc00f08947 */ /* 0x004fea000383ffff */
[----:B------:R-:W-:Y:S05]  /*9ff0*/  BRA `(.L_x_151) ;  /* 0xffffff8000f47947 */ /* 0x000fea000383ffff */
.L_x_37:
[----:B----4-:R-:W-:-:S07]  /*a000*/  MOV R0, UR4 ;  /* 0x0000000400007c02 */ /* 0x010fce0008000f00 */
.L_x_152:
[----:B-1----:R1:W2:Y:S02]  /*a010*/  SYNCS.PHASECHK.TRANS64.TRYWAIT P0, [R0+URZ], R3 ;  /* 0x00000003000075a7 */ /* 0x0022a400080011ff */
[----:B--2---:R-:W-:Y:S05]  /*a020*/  @!P0 NANOSLEEP.SYNCS 0x989680 ;  /* 0x009896800000895d */ /* 0x004fea0003900000 */
[----:B------:R-:W2:Y:S02]  /*a030*/  @!P0 SYNCS.PHASECHK.TRANS64 P0, [R0+URZ], R3 ;  /* 0x00000003000085a7 */ /* 0x000ea400080010ff */
[----:B--2---:R-:W-:Y:S05]  /*a040*/  @!P0 BRA `(.L_x_152) ;  /* 0xfffffffc00f08947 */ /* 0x004fea000383ffff */
[----:B------:R-:W-:Y:S05]  /*a050*/  BRA `(.L_x_153) ;  /* 0xffffff8400007947 */ /* 0x000fea000383ffff */
.L_x_38:
[----:B----4-:R-:W-:-:S07]  /*a060*/  MOV R0, UR4 ;  /* 0x0000000400007c02 */ /* 0x010fce0008000f00 */
.L_x_154:
[----:B-1----:R1:W2:Y:S02]  /*a070*/  SYNCS.PHASECHK.TRANS64.TRYWAIT P0, [R0+URZ], R3 ;  /* 0x00000003000075a7 */ /* 0x0022a400080011ff */
[----:B--2---:R-:W-:Y:S05]  /*a080*/  @!P0 NANOSLEEP.SYNCS 0x989680 ;  /* 0x009896800000895d */ /* 0x004fea0003900000 */
[----:B------:R-:W2:Y:S02]  /*a090*/  @!P0 SYNCS.PHASECHK.TRANS64 P0, [R0+URZ], R3 ;  /* 0x00000003000085a7 */ /* 0x000ea400080010ff */
[----:B--2---:R-:W-:Y:S05]  /*a0a0*/  @!P0 BRA `(.L_x_154) ;  /* 0xfffffffc00f08947 */ /* 0x004fea000383ffff */
[----:B------:R-:W-:Y:S05]  /*a0b0*/  BRA `(.L_x_155) ;  /* 0xffffff84000c7947 */ /* 0x000fea000383ffff */
.L_x_39:
[----:B----4-:R-:W-:-:S07]  /*a0c0*/  MOV R0, UR4 ;  /* 0x0000000400007c02 */ /* 0x010fce0008000f00 */
.L_x_156:
[----:B-1----:R1:W2:Y:S02]  /*a0d0*/  SYNCS.PHASECHK.TRANS64.TRYWAIT P0, [R0+URZ], R3 ;  /* 0x00000003000075a7 */ /* 0x0022a400080011ff */
[----:B--2---:R-:W-:Y:S05]  /*a0e0*/  @!P0 NANOSLEEP.SYNCS 0x989680 ;  /* 0x009896800000895d */ /* 0x004fea0003900000 */
[----:B------:R-:W2:Y:S02]  /*a0f0*/  @!P0 SYNCS.PHASECHK.TRANS64 P0, [R0+URZ], R3 ;  /* 0x00000003000085a7 */ /* 0x000ea400080010ff */
[----:B--2---:R-:W-:Y:S05]  /*a100*/  @!P0 BRA `(.L_x_156) ;  /* 0xfffffffc00f08947 */ /* 0x004fea000383ffff */
[----:B------:R-:W-:Y:S05]  /*a110*/  BRA `(.L_x_157) ;  /* 0xffffff8400187947 */ /* 0x000fea000383ffff */
.L_x_40:
[----:B----4-:R-:W-:-:S07]  /*a120*/  MOV R0, UR4 ;  /* 0x0000000400007c02 */ /* 0x010fce0008000f00 */
.L_x_158:
[----:B-1----:R1:W2:Y:S02]  /*a130*/  SYNCS.PHASECHK.TRANS64.TRYWAIT P0, [R0+URZ], R3 ;  /* 0x00000003000075a7 */ /* 0x0022a400080011ff */
[----:B--2---:R-:W-:Y:S05]  /*a140*/  @!P0 NANOSLEEP.SYNCS 0x989680 ;  /* 0x009896800000895d */ /* 0x004fea0003900000 */
[----:B------:R-:W2:Y:S02]  /*a150*/  @!P0 SYNCS.PHASECHK.TRANS64 P0, [R0+URZ], R3 ;  /* 0x00000003000085a7 */ /* 0x000ea400080010ff */
[----:B--2---:R-:W-:Y:S05]  /*a160*/  @!P0 BRA `(.L_x_158) ;  /* 0xfffffffc00f08947 */ /* 0x004fea000383ffff */
[----:B------:R-:W-:Y:S05]  /*a170*/  BRA `(.L_x_159) ;  /* 0xffffff8400247947 */ /* 0x000fea000383ffff */
.L_x_41:
[----:B----4-:R-:W-:-:S07]  /*a180*/  MOV R0, UR4 ;  /* 0x0000000400007c02 */ /* 0x010fce0008000f00 */
.L_x_160:
[----:B-1----:R1:W2:Y:S02]  /*a190*/  SYNCS.PHASECHK.TRANS64.TRYWAIT P0, [R0+URZ], R3 ;  /* 0x00000003000075a7 */ /* 0x0022a400080011ff */
[----:B--2---:R-:W-:Y:S05]  /*a1a0*/  @!P0 NANOSLEEP.SYNCS 0x989680 ;  /* 0x009896800000895d */ /* 0x004fea0003900000 */
[----:B------:R-:W2:Y:S02]  /*a1b0*/  @!P0 SYNCS.PHASECHK.TRANS64 P0, [R0+URZ], R3 ;  /* 0x00000003000085a7 */ /* 0x000ea400080010ff */
[----:B--2---:R-:W-:Y:S05]  /*a1c0*/  @!P0 BRA `(.L_x_160) ;  /* 0xfffffffc00f08947 */ /* 0x004fea000383ffff */
[----:B------:R-:W-:Y:S05]  /*a1d0*/  BRA `(.L_x_161) ;  /* 0xffffff8400307947 */ /* 0x000fea000383ffff */
.L_x_44:
[----:B-1----:R1:W2:Y:S02]  /*a1e0*/  SYNCS.PHASECHK.TRANS64.TRYWAIT P0, [R0+URZ+0x120], R5 ;  /* 0x00012005000075a7 */ /* 0x0022a400080011ff */
[----:B--2---:R-:W-:Y:S05]  /*a1f0*/  @!P0 NANOSLEEP.SYNCS 0x989680 ;  /* 0x009896800000895d */ /* 0x004fea0003900000 */
[----:B------:R-:W2:Y:S02]  /*a200*/  @!P0 SYNCS.PHASECHK.TRANS64 P0, [R0+URZ+0x120], R5 ;  /* 0x00012005000085a7 */ /* 0x000ea400080010ff */
[----:B--2---:R-:W-:Y:S05]  /*a210*/  @!P0 BRA `(.L_x_44) ;  /* 0xfffffffc00f08947 */ /* 0x004fea000383ffff */
[----:B------:R-:W-:Y:S05]  /*a220*/  BRA `(.L_x_162) ;  /* 0xffffff8400907947 */ /* 0x000fea000383ffff */
.L_x_45:
[----:B------:R-:W-:-:S07]  /*a230*/  MOV R0, UR5 ;  /* 0x0000000500007c02 */ /* 0x000fce0008000f00 */
.L_x_163:
[----:B-1----:R1:W2:Y:S02]  /*a240*/  SYNCS.PHASECHK.TRANS64.TRYWAIT P0, [R0+URZ+0xf0], R7 ;  /* 0x0000f007000075a7 */ /* 0x0022a400080011ff */
[----:B--2---:R-:W-:Y:S05]  /*a250*/  @!P0 NANOSLEEP.SYNCS 0x989680 ;  /* 0x009896800000895d */ /* 0x004fea0003900000 */
[----:B------:R-:W2:Y:S02]  /*a260*/  @!P0 SYNCS.PHASECHK.TRANS64 P0, [R0+URZ+0xf0], R7 ;  /* 0x0000f007000085a7 */ /* 0x000ea400080010ff */
[----:B--2---:R-:W-:Y:S05]  /*a270*/  @!P0 BRA `(.L_x_163) ;  /* 0xfffffffc00f08947 */ /* 0x004fea000383ffff */
[----:B------:R-:W-:Y:S05]  /*a280*/  BRA `(.L_x_164) ;  /* 0xffffff8400a07947 */ /* 0x000fea000383ffff */
.L_x_46:
[----:B-1----:R1:W2:Y:S02]  /*a290*/  SYNCS.PHASECHK.TRANS64.TRYWAIT P1, [R0+URZ+0xe0], R5 ;  /* 0x0000e005000075a7 */ /* 0x0022a400080211ff */
[----:B--2---:R-:W-:Y:S05]  /*a2a0*/  @!P1 NANOSLEEP.SYNCS 0x989680 ;  /* 0x009896800000995d */ /* 0x004fea0003900000 */
[----:B------:R-:W2:Y:S02]  /*a2b0*/  @!P1 SYNCS.PHASECHK.TRANS64 P1, [R0+URZ+0xe0], R5 ;  /* 0x0000e005000095a7 */ /* 0x000ea400080210ff */
[----:B--2---:R-:W-:Y:S05]  /*a2c0*/  @!P1 BRA `(.L_x_46) ;  /* 0xfffffffc00f09947 */ /* 0x004fea000383ffff */
[----:B------:R-:W-:Y:S05]  /*a2d0*/  BRA `(.L_x_165) ;  /* 0xffffff8400d07947 */ /* 0x000fea000383ffff */
.L_x_49:
[----:B------:R-:W-:-:S07]  /*a2e0*/  MOV R0, UR5 ;  /* 0x0000000500007c02 */ /* 0x000fce0008000f00 */
.L_x_166:
[----:B-1----:R1:W2:Y:S02]  /*a2f0*/  SYNCS.PHASECHK.TRANS64.TRYWAIT P0, [R0+URZ+0xf0], R3 ;  /* 0x0000f003000075a7 */ /* 0x0022a400080011ff */
[----:B--2---:R-:W-:Y:S05]  /*a300*/  @!P0 NANOSLEEP.SYNCS 0x989680 ;  /* 0x009896800000895d */ /* 0x004fea0003900000 */
[----:B------:R-:W2:Y:S02]  /*a310*/  @!P0 SYNCS.PHASECHK.TRANS64 P0, [R0+URZ+0xf0], R3 ;  /* 0x0000f003000085a7 */ /* 0x000ea400080010ff */
[----:B--2---:R-:W-:Y:S05]  /*a320*/  @!P0 BRA `(.L_x_166) ;  /* 0xfffffffc00f08947 */ /* 0x004fea000383ffff */
[----:B------:R-:W-:Y:S05]  /*a330*/  BRA `(.L_x_48) ;  /* 0xffffff8800247947 */ /* 0x000fea000383ffff */
.L_x_58:
[----:B-1----:R-:W-:-:S04]  /*a340*/  MOV R4, UR6 ;  /* 0x0000000600047c02 */ /* 0x002fc80008000f00 */
[----:B------:R1:W2:Y:S03]  /*a350*/  SYNCS.PHASECHK.TRANS64.TRYWAIT P0, [R4+URZ+0x8], R5 ;  /* 0x00000805040075a7 */ /* 0x0002a600080011ff */
[----:B--2---:R-:W-:Y:S05]  /*a360*/  @!P0 NANOSLEEP.SYNCS 0x989680 ;  /* 0x009896800000895d */ /* 0x004fea0003900000 */
[----:B------:R-:W2:Y:S02]  /*a370*/  @!P0 SYNCS.PHASECHK.TRANS64 P0, [R4+URZ+0x8], R5 ;  /* 0x00000805040085a7 */ /* 0x000ea400080010ff */
[----:B--2---:R-:W-:Y:S05]  /*a380*/  @!P0 BRA `(.L_x_58) ;  /* 0xfffffffc00ec8947 */ /* 0x004fea000383ffff */
[----:B------:R-:W-:Y:S05]  /*a390*/  BRA `(.L_x_57) ;  /* 0xffffff8800d87947 */ /* 0x000fea000383ffff */
.L_x_60:
[----:B------:R-:W-:Y:S01]  /*a3a0*/  BSSY B0, `(.L_x_167) ;  /* 0x0000006000007945 */ /* 0x000fe20003800000 */
[----:B------:R-:W-:-:S07]  /*a3b0*/  MOV R15, 0xffffffff ;  /* 0xffffffff000f7802 */ /* 0x000fce0000000f00 */
[----:B-1---5:R-:W-:Y:S05]  /*a3c0*/  WARPSYNC.COLLECTIVE R15, `(.L_x_168) ;  /* 0x000000000f0c7348 */ /* 0x022fea0003c00000 */
[----:B------:R-:W-:Y:S02]  /*a3d0*/  ELECT P6, UR79, PT ;  /* 0x00000000004f782f */ /* 0x000fe400038c0000 */
[----:B------:R-:W-:Y:S01]  /*a3e0*/  MOV R14, UR79 ;  /* 0x0000004f000e7c02 */ /* 0x000fe20008000f00 */
[----:B-1---5:R-:W-:Y:S10]  /*a3f0*/  ENDCOLLECTIVE ;  /* 0x000000000000791b */ /* 0x022ff40003800000 */
.L_x_168:
[----:B------:R-:W-:Y:S05]  /*a400*/  BSYNC B0 ;  /* 0x0000000000007941 */ /* 0x000fea0003800000 */
.L_x_167:
[----:B------:R-:W-:Y:S05]  /*a410*/  BRA `(.L_x_169) ;  /* 0xffffff8c00087947 */ /* 0x000fea000383ffff */
.L_x_62:
[----:B-1----:R-:W-:-:S04]  /*a420*/  MOV R2, UR6 ;  /* 0x0000000600027c02 */ /* 0x002fc80008000f00 */
[----:B------:R1:W2:Y:S03]  /*a430*/  SYNCS.PHASECHK.TRANS64.TRYWAIT P0, [R2+URZ+0x8], R3 ;  /* 0x00000803020075a7 */ /* 0x0002a600080011ff */
[----:B--2---:R-:W-:Y:S05]  /*a440*/  @!P0 NANOSLEEP.SYNCS 0x989680 ;  /* 0x009896800000895d */ /* 0x004fea0003900000 */
[----:B------:R-:W2:Y:S02]  /*a450*/  @!P0 SYNCS.PHASECHK.TRANS64 P0, [R2+URZ+0x8], R3 ;  /* 0x00000803020085a7 */ /* 0x000ea400080010ff */
[----:B--2---:R-:W-:Y:S05]  /*a460*/  @!P0 BRA `(.L_x_62) ;  /* 0xfffffffc00ec8947 */ /* 0x004fea000383ffff */
[----:B------:R-:W-:Y:S05]  /*a470*/  BRA `(.L_x_61) ;  /* 0xffffff8c000c7947 */ /* 0x000fea000383ffff */
.L_x_63:
[----:B-1----:R1:W2:Y:S02]  /*a480*/  SYNCS.PHASECHK.TRANS64.TRYWAIT P0, [R0+URZ+0xe0], R5 ;  /* 0x0000e005000075a7 */ /* 0x0022a400080011ff */
[----:B--2---:R-:W-:Y:S05]  /*a490*/  @!P0 NANOSLEEP.SYNCS 0x989680 ;  /* 0x009896800000895d */ /* 0x004fea0003900000 */
[----:B------:R-:W2:Y:S02]  /*a4a0*/  @!P0 SYNCS.PHASECHK.TRANS64 P0, [R0+URZ+0xe0], R5 ;  /* 0x0000e005000085a7 */ /* 0x000ea400080010ff */
[----:B--2---:R-:W-:Y:S05]  /*a4b0*/  @!P0 BRA `(.L_x_63) ;  /* 0xfffffffc00f08947 */ /* 0x004fea000383ffff */
[----:B------:R-:W-:Y:S05]  /*a4c0*/  BRA `(.L_x_170) ;  /* 0xffffff8c00e47947 */ /* 0x000fea000383ffff */
.L_x_65:
[----:B------:R-:W-:-:S07]  /*a4d0*/  MOV R0, UR8 ;  /* 0x0000000800007c02 */ /* 0x000fce0008000f00 */
.L_x_171:
[----:B-1----:R1:W2:Y:S02]  /*a4e0*/  SYNCS.PHASECHK.TRANS64.TRYWAIT P0, [R0+URZ+0x110], R5 ;  /* 0x00011005000075a7 */ /* 0x0022a400080011ff */
[----:B--2---:R-:W-:Y:S05]  /*a4f0*/  @!P0 NANOSLEEP.SYNCS 0x989680 ;  /* 0x009896800000895d */ /* 0x004fea0003900000 */
[----:B------:R-:W2:Y:S02]  /*a500*/  @!P0 SYNCS.PHASECHK.TRANS64 P0, [R0+URZ+0x110], R5 ;  /* 0x00011005000085a7 */ /* 0x000ea400080010ff */
[----:B--2---:R-:W-:Y:S05]  /*a510*/  @!P0 BRA `(.L_x_171) ;  /* 0xfffffffc00f08947 */ /* 0x004fea000383ffff */
[----:B------:R-:W-:Y:S05]  /*a520*/  BRA `(.L_x_172) ;  /* 0xffffff9000307947 */ /* 0x000fea000383ffff */
.L_x_68:
[----:B------:R-:W-:Y:S07]  /*a530*/  MOV R0, UR7 ;  /* 0x0000000700007c02 */ /* 0x000fee0008000f00 */
.L_x_173:
[----:B-1----:R1:W2:Y:S02]  /*a540*/  SYNCS.PHASECHK.TRANS64.TRYWAIT P0, [R0+URZ], R5 ;  /* 0x00000005000075a7 */ /* 0x0022a400080011ff */
[----:B--2---:R-:W-:Y:S05]  /*a550*/  @!P0 NANOSLEEP.SYNCS 0x989680 ;  /* 0x009896800000895d */ /* 0x004fea0003900000 */
[----:B------:R-:W2:Y:S02]  /*a560*/  @!P0 SYNCS.PHASECHK.TRANS64 P0, [R0+URZ], R5 ;  /* 0x00000005000085a7 */ /* 0x000ea400080010ff */
[----:B--2---:R-:W-:Y:S05]  /*a570*/  @!P0 BRA `(.L_x_173) ;  /* 0xfffffffc00f08947 */ /* 0x004fea000383ffff */
[----:B------:R-:W-:Y:S05]  /*a580*/  BRA `(.L_x_67) ;  /* 0xffffff9000487947 */ /* 0x000fea000383ffff */
.L_x_72:
[----:B-1----:R-:W-:-:S07]  /*a590*/  MOV R0, UR4 ;  /* 0x0000000400007c02 */ /* 0x002fce0008000f00 */
.L_x_174:
[----:B-1----:R1:W2:Y:S02]  /*a5a0*/  SYNCS.PHASECHK.TRANS64.TRYWAIT P0, [R0+URZ], R3 ;  /* 0x00000003000075a7 */ /* 0x0022a400080011ff */
[----:B--2---:R-:W-:Y:S05]  /*a5b0*/  @!P0 NANOSLEEP.SYNCS 0x989680 ;  /* 0x009896800000895d */ /* 0x004fea0003900000 */
[----:B------:R-:W2:Y:S02]  /*a5c0*/  @!P0 SYNCS.PHASECHK.TRANS64 P0, [R0+URZ], R3 ;  /* 0x00000003000085a7 */ /* 0x000ea400080010ff */
[----:B--2---:R-:W-:Y:S05]  /*a5d0*/  @!P0 BRA `(.L_x_174) ;  /* 0xfffffffc00f08947 */ /* 0x004fea000383ffff */
[----:B------:R-:W-:Y:S05]  /*a5e0*/  BRA `(.L_x_175) ;  /* 0xffffff9400187947 */ /* 0x000fea000383ffff */
.L_x_75:
[----:B------:R-:W-:-:S07]  /*a5f0*/  MOV R0, UR6 ;  /* 0x0000000600007c02 */ /* 0x000fce0008000f00 */
.L_x_176:
[----:B-1----:R1:W2:Y:S02]  /*a600*/  SYNCS.PHASECHK.TRANS64.TRYWAIT P1, [R0+URZ+0x140], R3 ;  /* 0x00014003000075a7 */ /* 0x0022a400080211ff */
[----:B--2---:R-:W-:Y:S05]  /*a610*/  @!P1 NANOSLEEP.SYNCS 0x989680 ;  /* 0x009896800000995d */ /* 0x004fea0003900000 */
[----:B------:R-:W2:Y:S02]  /*a620*/  @!P1 SYNCS.PHASECHK.TRANS64 P1, [R0+URZ+0x140], R3 ;  /* 0x00014003000095a7 */ /* 0x000ea400080210ff */
[----:B--2---:R-:W-:Y:S05]  /*a630*/  @!P1 BRA `(.L_x_176) ;  /* 0xfffffffc00f09947 */ /* 0x004fea000383ffff */
[----:B------:R-:W-:Y:S05]  /*a640*/  BRA `(.L_x_177) ;  /* 0xffffff9400647947 */ /* 0x000fea000383ffff */
.L_x_80:
[----:B----4-:R4:W1:Y:S02]  /*a650*/  SYNCS.PHASECHK.TRANS64.TRYWAIT P0, [R0+URZ+0xe0], R3 ;  /* 0x0000e003000075a7 */ /* 0x01086400080011ff */
[----:B-1----:R-:W-:Y:S05]  /*a660*/  @!P0 NANOSLEEP.SYNCS 0x989680 ;  /* 0x009896800000895d */ /* 0x002fea0003900000 */
[----:B------:R-:W1:Y:S02]  /*a670*/  @!P0 SYNCS.PHASECHK.TRANS64 P0, [R0+URZ+0xe0], R3 ;  /* 0x0000e003000085a7 */ /* 0x000e6400080010ff */
[----:B-1----:R-:W-:Y:S05]  /*a680*/  @!P0 BRA `(.L_x_80) ;  /* 0xfffffffc00f08947 */ /* 0x002fea000383ffff */
[----:B------:R-:W-:Y:S05]  /*a690*/  BRA `(.L_x_178) ;  /* 0xffffff9800807947 */ /* 0x000fea000383ffff */
.L_x_83:
[----:B------:R-:W-:Y:S07]  /*a6a0*/  MOV R0, UR6 ;  /* 0x0000000600007c02 */ /* 0x000fee0008000f00 */
.L_x_179:
[----:B-1----:R1:W4:Y:S02]  /*a6b0*/  SYNCS.PHASECHK.TRANS64.TRYWAIT P0, [R0+URZ+0xd8], R3 ;  /* 0x0000d803000075a7 */ /* 0x00232400080011ff */
[----:B----4-:R-:W-:Y:S05]  /*a6c0*/  @!P0 NANOSLEEP.SYNCS 0x989680 ;  /* 0x009896800000895d */ /* 0x010fea0003900000 */
[----:B------:R-:W4:Y:S02]  /*a6d0*/  @!P0 SYNCS.PHASECHK.TRANS64 P0, [R0+URZ+0xd8], R3 ;  /* 0x0000d803000085a7 */ /* 0x000f2400080010ff */
[----:B----4-:R-:W-:Y:S05]  /*a6e0*/  @!P0 BRA `(.L_x_179) ;  /* 0xfffffffc00f08947 */ /* 0x010fea000383ffff */
[----:B------:R-:W-:Y:S05]  /*a6f0*/  BRA `(.L_x_82) ;  /* 0xffffff9c00607947 */ /* 0x000fea000383ffff */
.L_x_86:
[----:B------:R-:W-:Y:S07]  /*a700*/  MOV R0, UR6 ;  /* 0x0000000600007c02 */ /* 0x000fee0008000f00 */
.L_x_180:
[----:B-1----:R1:W2:Y:S02]  /*a710*/  SYNCS.PHASECHK.TRANS64.TRYWAIT P0, [R0+URZ+0xb0], R11 ;  /* 0x0000b00b000075a7 */ /* 0x0022a400080011ff */
[----:B--2---:R-:W-:Y:S05]  /*a720*/  @!P0 NANOSLEEP.SYNCS 0x989680 ;  /* 0x009896800000895d */ /* 0x004fea0003900000 */
[----:B------:R-:W2:Y:S02]  /*a730*/  @!P0 SYNCS.PHASECHK.TRANS64 P0, [R0+URZ+0xb0], R11 ;  /* 0x0000b00b000085a7 */ /* 0x000ea400080010ff */
[----:B--2---:R-:W-:Y:S05]  /*a740*/  @!P0 BRA `(.L_x_180) ;  /* 0xfffffffc00f08947 */ /* 0x004fea000383ffff */
[----:B------:R-:W-:Y:S05]  /*a750*/  BRA `(.L_x_181) ;  /* 0xffffff9c00d87947 */ /* 0x000fea000383ffff */
.L_x_87:
[----:B------:R-:W-:Y:S07]  /*a760*/  MOV R0, UR6 ;  /* 0x0000000600007c02 */ /* 0x000fee0008000f00 */
.L_x_182:
[----:B-1----:R1:W2:Y:S02]  /*a770*/  SYNCS.PHASECHK.TRANS64.TRYWAIT P0, [R0+URZ+0xb8], R11 ;  /* 0x0000b80b000075a7 */ /* 0x0022a400080011ff */
[----:B--2---:R-:W-:Y:S05]  /*a780*/  @!P0 NANOSLEEP.SYNCS 0x989680 ;  /* 0x009896800000895d */ /* 0x004fea0003900000 */
[----:B------:R-:W2:Y:S02]  /*a790*/  @!P0 SYNCS.PHASECHK.TRANS64 P0, [R0+URZ+0xb8], R11 ;  /* 0x0000b80b000085a7 */ /* 0x000ea400080010ff */
[----:B--2---:R-:W-:Y:S05]  /*a7a0*/  @!P0 BRA `(.L_x_182) ;  /* 0xfffffffc00f08947 */ /* 0x004fea000383ffff */
[----:B------:R-:W-:Y:S05]  /*a7b0*/  BRA `(.L_x_183) ;  /* 0xffffffa000687947 */ /* 0x000fea000383ffff */
.L_x_88:
[----:B------:R-:W-:Y:S07]  /*a7c0*/  MOV R0, UR6 ;  /* 0x0000000600007c02 */ /* 0x000fee0008000f00 */
.L_x_184:
[----:B-1----:R1:W2:Y:S02]  /*a7d0*/  SYNCS.PHASECHK.TRANS64.TRYWAIT P0, [R0+URZ+0xc0], R11 ;  /* 0x0000c00b000075a7 */ /* 0x0022a400080011ff */
[----:B--2---:R-:W-:Y:S05]  /*a7e0*/  @!P0 NANOSLEEP.SYNCS 0x989680 ;  /* 0x009896800000895d */ /* 0x004fea0003900000 */
[----:B------:R-:W2:Y:S02]  /*a7f0*/  @!P0 SYNCS.PHASECHK.TRANS64 P0, [R0+URZ+0xc0], R11 ;  /* 0x0000c00b000085a7 */ /* 0x000ea400080010ff */
[----:B--2---:R-:W-:Y:S05]  /*a800*/  @!P0 BRA `(.L_x_184) ;  /* 0xfffffffc00f08947 */ /* 0x004fea000383ffff */
[----:B------:R-:W-:Y:S05]  /*a810*/  BRA `(.L_x_185) ;  /* 0xffffffa400007947 */ /* 0x000fea000383ffff */
.L_x_89:
[----:B------:R-:W-:Y:S07]  /*a820*/  MOV R0, UR6 ;  /* 0x0000000600007c02 */ /* 0x000fee0008000f00 */
.L_x_186:
[----:B-1----:R1:W2:Y:S02]  /*a830*/  SYNCS.PHASECHK.TRANS64.TRYWAIT P0, [R0+URZ+0xc8], R11 ;  /* 0x0000c80b000075a7 */ /* 0x0022a400080011ff */
[----:B--2---:R-:W-:Y:S05]  /*a840*/  @!P0 NANOSLEEP.SYNCS 0x989680 ;  /* 0x009896800000895d */ /* 0x004fea0003900000 */
[----:B------:R-:W2:Y:S02]  /*a850*/  @!P0 SYNCS.PHASECHK.TRANS64 P0, [R0+URZ+0xc8], R11 ;  /* 0x0000c80b000085a7 */ /* 0x000ea400080010ff */
[----:B--2---:R-:W-:Y:S05]  /*a860*/  @!P0 BRA `(.L_x_186) ;  /* 0xfffffffc00f08947 */ /* 0x004fea000383ffff */
[----:B------:R-:W-:Y:S05]  /*a870*/  BRA `(.L_x_187) ;  /* 0xffffffa400d87947 */ /* 0x000fea000383ffff */
.L_x_91:
[----:B------:R-:W-:-:S07]  /*a880*/  MOV R0, UR6 ;  /* 0x0000000600007c02 */ /* 0x000fce0008000f00 */
.L_x_188:
[----:B-1----:R1:W2:Y:S02]  /*a890*/  SYNCS.PHASECHK.TRANS64.TRYWAIT P0, [R0+URZ+0xb0], R3 ;  /* 0x0000b003000075a7 */ /* 0x0022a400080011ff */
[----:B--2---:R-:W-:Y:S05]  /*a8a0*/  @!P0 NANOSLEEP.SYNCS 0x989680 ;  /* 0x009896800000895d */ /* 0x004fea0003900000 */
[----:B------:R-:W2:Y:S02]  /*a8b0*/  @!P0 SYNCS.PHASECHK.TRANS64 P0, [R0+URZ+0xb0], R3 ;  /* 0x0000b003000085a7 */ /* 0x000ea400080010ff */
[----:B--2---:R-:W-:Y:S05]  /*a8c0*/  @!P0 BRA `(.L_x_188) ;  /* 0xfffffffc00f08947 */ /* 0x004fea000383ffff */
[----:B------:R-:W-:Y:S05]  /*a8d0*/  BRA `(.L_x_189) ;  /* 0xffffffa800987947 */ /* 0x000fea000383ffff */
.L_x_92:
[----:B-1----:R-:W-:-:S07]  /*a8e0*/  MOV R0, UR6 ;  /* 0x0000000600007c02 */ /* 0x002fce0008000f00 */
.L_x_190:
[----:B-1----:R1:W2:Y:S02]  /*a8f0*/  SYNCS.PHASECHK.TRANS64.TRYWAIT P0, [R0+URZ+0xb8], R3 ;  /* 0x0000b803000075a7 */ /* 0x0022a400080011ff */
[----:B--2---:R-:W-:Y:S05]  /*a900*/  @!P0 NANOSLEEP.SYNCS 0x989680 ;  /* 0x009896800000895d */ /* 0x004fea0003900000 */
[----:B------:R-:W2:Y:S02]  /*a910*/  @!P0 SYNCS.PHASECHK.TRANS64 P0, [R0+URZ+0xb8], R3 ;  /* 0x0000b803000085a7 */ /* 0x000ea400080010ff */
[----:B--2---:R-:W-:Y:S05]  /*a920*/  @!P0 BRA `(.L_x_190) ;  /* 0xfffffffc00f08947 */ /* 0x004fea000383ffff */
[----:B------:R-:W-:Y:S05]  /*a930*/  BRA `(.L_x_191) ;  /* 0xffffffa800887947 */ /* 0x000fea000383ffff */
.L_x_93:
[----:B-1----:R-:W-:-:S07]  /*a940*/  MOV R0, UR6 ;  /* 0x0000000600007c02 */ /* 0x002fce0008000f00 */
.L_x_192:
[----:B-1----:R1:W2:Y:S02]  /*a950*/  SYNCS.PHASECHK.TRANS64.TRYWAIT P0, [R0+URZ+0xc0], R3 ;  /* 0x0000c003000075a7 */ /* 0x0022a400080011ff */
[----:B--2---:R-:W-:Y:S05]  /*a960*/  @!P0 NANOSLEEP.SYNCS 0x989680 ;  /* 0x009896800000895d */ /* 0x004fea0003900000 */
[----:B------:R-:W2:Y:S02]  /*a970*/  @!P0 SYNCS.PHASECHK.TRANS64 P0, [R0+URZ+0xc0], R3 ;  /* 0x0000c003000085a7 */ /* 0x000ea400080010ff */
[----:B--2---:R-:W-:Y:S05]  /*a980*/  @!P0 BRA `(.L_x_192) ;  /* 0xfffffffc00f08947 */ /* 0x004fea000383ffff */
[----:B------:R-:W-:Y:S05]  /*a990*/  BRA `(.L_x_193) ;  /* 0xffffffa800787947 */ /* 0x000fea000383ffff */
.L_x_95:
[----:B--2---:R2:W3:Y:S02]  /*a9a0*/  SYNCS.PHASECHK.TRANS64.TRYWAIT P0, [R0+URZ+0xe0], R3 ;  /* 0x0000e003000075a7 */ /* 0x0044e400080011ff */
[----:B---3--:R-:W-:Y:S05]  /*a9b0*/  @!P0 NANOSLEEP.SYNCS 0x989680 ;  /* 0x009896800000895d */ /* 0x008fea0003900000 */
[----:B------:R-:W3:Y:S02]  /*a9c0*/  @!P0 SYNCS.PHASECHK.TRANS64 P0, [R0+URZ+0xe0], R3 ;  /* 0x0000e003000085a7 */ /* 0x000ee400080010ff */
[----:B---3--:R-:W-:Y:S05]  /*a9d0*/  @!P0 BRA `(.L_x_95) ;  /* 0xfffffffc00f08947 */ /* 0x008fea000383ffff */
[----:B------:R-:W-:Y:S05]  /*a9e0*/  BRA `(.L_x_194) ;  /* 0xffffffac00407947 */ /* 0x000fea000383ffff */
.L_x_106:
[----:B-1----:R-:W-:Y:S04]  /*a9f0*/  MOV R0, UR48 ;  /* 0x0000003000007c02 */ /* 0x002fe80008000f00 */
[----:B------:R1:W3:Y:S03]  /*aa00*/  SYNCS.PHASECHK.TRANS64.TRYWAIT P1, [R0+URZ+0x90], R5 ;  /* 0x00009005000075a7 */ /* 0x0002e600080211ff */
[----:B---3--:R-:W-:Y:S05]  /*aa10*/  @!P1 NANOSLEEP.SYNCS 0x989680 ;  /* 0x009896800000995d */ /* 0x008fea0003900000 */
[----:B------:R-:W3:Y:S02]  /*aa20*/  @!P1 SYNCS.PHASECHK.TRANS64 P1, [R0+URZ+0x90], R5 ;  /* 0x00009005000095a7 */ /* 0x000ee400080210ff */
[----:B---3--:R-:W-:Y:S05]  /*aa30*/  @!P1 BRA `(.L_x_106) ;  /* 0xfffffffc00ec9947 */ /* 0x008fea000383ffff */
[----:B------:R-:W-:Y:S05]  /*aa40*/  BRA `(.L_x_105) ;  /* 0xffffffb800947947 */ /* 0x000fea000383ffff */
.L_x_108:
[----:B-1----:R1:W4:Y:S02]  /*aa50*/  SYNCS.PHASECHK.TRANS64.TRYWAIT P0, [R110+URZ+0x100], R3 ;  /* 0x000100036e0075a7 */ /* 0x00232400080011ff */
[----:B----4-:R-:W-:Y:S05]  /*aa60*/  @!P0 NANOSLEEP.SYNCS 0x989680 ;  /* 0x009896800000895d */ /* 0x010fea0003900000 */
[----:B------:R-:W4:Y:S02]  /*aa70*/  @!P0 SYNCS.PHASECHK.TRANS64 P0, [R110+URZ+0x100], R3 ;  /* 0x000100036e0085a7 */ /* 0x000f2400080010ff */
[----:B----4-:R-:W-:Y:S05]  /*aa80*/  @!P0 BRA `(.L_x_108) ;  /* 0xfffffffc00f08947 */ /* 0x010fea000383ffff */
[----:B------:R-:W-:Y:S05]  /*aa90*/  BRA `(.L_x_107) ;  /* 0xffffffbc002c7947 */ /* 0x000fea000383ffff */
.L_x_117:
[----:B-1----:R1:W2:Y:S02]  /*aaa0*/  SYNCS.PHASECHK.TRANS64.TRYWAIT P0, [R3+URZ+0x90], R0 ;  /* 0x00009000030075a7 */ /* 0x0022a400080011ff */
[----:B--2---:R-:W-:Y:S05]  /*aab0*/  @!P0 NANOSLEEP.SYNCS 0x989680 ;  /* 0x009896800000895d */ /* 0x004fea0003900000 */
[----:B------:R-:W2:Y:S02]  /*aac0*/  @!P0 SYNCS.PHASECHK.TRANS64 P0, [R3+URZ+0x90], R0 ;  /* 0x00009000030085a7 */ /* 0x000ea400080010ff */
[----:B--2---:R-:W-:Y:S05]  /*aad0*/  @!P0 BRA `(.L_x_117) ;  /* 0xfffffffc00f08947 */ /* 0x004fea000383ffff */
[----:B------:R-:W-:Y:S05]  /*aae0*/  BRA `(.L_x_116) ;  /* 0xffffffc400e87947 */ /* 0x000fea000383ffff */
.L_x_125:
[----:B-1----:R1:W2:Y:S02]  /*aaf0*/  SYNCS.PHASECHK.TRANS64.TRYWAIT P0, [R3+URZ+0x90], R6 ;  /* 0x00009006030075a7 */ /* 0x0022a400080011ff */
[----:B--2---:R-:W-:Y:S05]  /*ab00*/  @!P0 NANOSLEEP.SYNCS 0x989680 ;  /* 0x009896800000895d */ /* 0x004fea0003900000 */
[----:B------:R-:W2:Y:S02]  /*ab10*/  @!P0 SYNCS.PHASECHK.TRANS64 P0, [R3+URZ+0x90], R6 ;  /* 0x00009006030085a7 */ /* 0x000ea400080010ff */
[----:B--2---:R-:W-:Y:S05]  /*ab20*/  @!P0 BRA `(.L_x_125) ;  /* 0xfffffffc00f08947 */ /* 0x004fea000383ffff */
[----:B------:R-:W-:Y:S05]  /*ab30*/  BRA `(.L_x_124) ;  /* 0xffffffd400487947 */ /* 0x000fea000383ffff */
.L_x_133:
[----:B-1----:R1:W2:Y:S02]  /*ab40*/  SYNCS.PHASECHK.TRANS64.TRYWAIT P0, [R114+URZ+0x90], R3 ;  /* 0x00009003720075a7 */ /* 0x0022a400080011ff */
[----:B--2---:R-:W-:Y:S05]  /*ab50*/  @!P0 NANOSLEEP.SYNCS 0x989680 ;  /* 0x009896800000895d */ /* 0x004fea0003900000 */
[----:B------:R-:W2:Y:S02]  /*ab60*/  @!P0 SYNCS.PHASECHK.TRANS64 P0, [R114+URZ+0x90], R3 ;  /* 0x00009003720085a7 */ /* 0x000ea400080010ff */
[----:B--2---:R-:W-:Y:S05]  /*ab70*/  @!P0 BRA `(.L_x_133) ;  /* 0xfffffffc00f08947 */ /* 0x004fea000383ffff */
[----:B------:R-:W-:Y:S05]  /*ab80*/  BRA `(.L_x_132) ;  /* 0xffffffe000a87947 */ /* 0x000fea000383ffff */
        .weak           $__internal_0_$__cuda_sm10x_tcgen05_guardrail_trap_col_being_dealloced_not_returned_by_alloc
        .type           $__internal_0_$__cuda_sm10x_tcgen05_guardrail_trap_col_being_dealloced_not_returned_by_alloc,@function
        .size           $__internal_0_$__cuda_sm10x_tcgen05_guardrail_trap_col_being_dealloced_not_returned_by_alloc,($__internal_1_$__cuda_sm10x_tcgen05_guardrail_trap_phase_invalid_during_alloc - $__internal_0_$__cuda_sm10x_tcgen05_guardrail_trap_col_being_dealloced_not_returned_by_alloc)
$__internal_0_$__cuda_sm10x_tcgen05_guardrail_trap_col_being_dealloced_not_returned_by_alloc:
[----:B------:R-:W-:Y:S05]  /*ab90*/  BPT.TRAP 0x1 ;  /* 0x000000040000795c */ /* 0x000fea0000300000 */
[----:B------:R-:W-:-:S04]  /*aba0*/  HFMA2 R3, -RZ, RZ, 0, 0 ;  /* 0x00000000ff037431 */ /* 0x000fc800000001ff */
[----:B------:R-:W-:Y:S05]  /*abb0*/  RET.REL.NODEC R2 `(_ZN7cutlass13device_kernelINS_4gemm6kernel13GemmUniversalIN4cute5tupleIJiiiiEEENS1_10collective13CollectiveMmaINS1_41MainloopSm100TmaUmmaWarpSpecializedSparseILi9ELi2ELi2ENS5_IJNS4_1CILi2EEENSA_ILi1EEESC_EEEEENS5_IJNSA_ILi256EEENSA_ILi128EEESG_EEENS_12float_e4m3_tENS5_IJNS4_6LayoutINS5_IJiNS5_IJSB_iEEEiEEENS5_IJlNS5_IJSC_SB_EEElEEEEENSJ_INS5_IJNS5_IJSG_iEEESP_iEEENS5_IJNS5_IJSG_NSA_ILi16384EEEEEENS5_IJSC_lEEElEEEEEEEESI_NS5_IJlSC_lEEENS4_8TiledMMAINS4_8MMA_AtomIJNS4_32SM100_MMA_F8F6F4_2x1SM_SS_SPARSEISI_SI_fLi256ELi128ELNS4_4UMMA5MajorE0ELS12_0ELNS11_7ScaleInE0ELS13_0EEEEEENSJ_INS5_IJSC_SC_SC_EEENS5_IJNSA_ILi0EEES17_S17_EEEEENS5_IJNS4_10UnderscoreES1A_S1A_EEEEENS4_18SM100_TMA_2SM_LOADENS4_14ComposedLayoutINS4_7SwizzleILi2ELi4ELi3EEENS4_25smem_sparse_ptr_flag_bitsILi2ELi8EEENSJ_INS5_IJNS5_IJSC_NSA_ILi8EEEEEENS5_IJSB_NSA_ILi64EEEEEEEEENS5_IJNS5_IJS17_SG_EEESM_EEEEEEEvNS4_8identityES1D_NS1E_INS1F_ILi3ELi4ELi3EEENS4_18smem_ptr_flag_bitsILi8EEENSJ_INS5_IJS1J_SG_EEENS5_IJSG_SC_EEEEEEEvS1S_EENS_8epilogue10collective18CollectiveEpilogueINS21_23Sm100TmaWarpSpecializedILi4ELi2ELi32ELb1ELb0EEEJNS5_IJSG_SG_SG_EEENS5_IJNSJ_ISG_SC_EENSJ_INSA_ILi32EEESC_EEEEEfNS5_IJSC_llEEEfS2B_NS21_6fusion15FusionCallbacksIS25_NS2C_17LinearCombinationIffffLNS_15FloatRoundStyleE2EEES26_S2A_JEEENS4_5SM1004TMEM4LOAD26SM100_TMEM_LOAD_32dp32b32xENS4_13SM90_TMA_LOADENS1E_INS1F_ILi2ELi5ELi2EEENS1U_ILi32EEENSJ_INS5_IJS28_NSA_ILi4EEEEEENS5_IJSC_S28_EEEEEEENS4_39AutoVectorizingCopyWithAssumedAlignmentILi128EEENS4_14SM90_TMA_STOREES2T_S2V_S2V_EEEvvEEEEvNT_6ParamsE) ;  /* 0xffffff5402107950 */ /* 0x000fea0003c3ffff */
        .weak           $__internal_1_$__cuda_sm10x_tcgen05_guardrail_trap_phase_invalid_during_alloc
        .type           $__internal_1_$__cuda_sm10x_tcgen05_guardrail_trap_phase_invalid_during_alloc,@function
        .size           $__internal_1_$__cuda_sm10x_tcgen05_guardrail_trap_phase_invalid_during_alloc,($__internal_2_$__cuda_sm10x_tcgen05_guardrail_trap_unallocated_columns_being_dealloced - $__internal_1_$__cuda_sm10x_tcgen05_guardrail_trap_phase_invalid_during_alloc)
$__internal_1_$__cuda_sm10x_tcgen05_guardrail_trap_phase_invalid_during_alloc:
[----:B------:R-:W-:Y:S05]  /*abc0*/  BPT.TRAP 0x1 ;  /* 0x000000040000795c */ /* 0x000fea0000300000 */
[----:B------:R-:W-:-:S04]  /*abd0*/  MOV R3, 0x0 ;  /* 0x0000000000037802 */ /* 0x000fc80000000f00 */
[----:B------:R-:W-:Y:S05]  /*abe0*/  RET.REL.NODEC R2 `(_ZN7cutlass13device_kernelINS_4gemm6kernel13GemmUniversalIN4cute5tupleIJiiiiEEENS1_10collective13CollectiveMmaINS1_41MainloopSm100TmaUmmaWarpSpecializedSparseILi9ELi2ELi2ENS5_IJNS4_1CILi2EEENSA_ILi1EEESC_EEEEENS5_IJNSA_ILi256EEENSA_ILi128EEESG_EEENS_12float_e4m3_tENS5_IJNS4_6LayoutINS5_IJiNS5_IJSB_iEEEiEEENS5_IJlNS5_IJSC_SB_EEElEEEEENSJ_INS5_IJNS5_IJSG_iEEESP_iEEENS5_IJNS5_IJSG_NSA_ILi16384EEEEEENS5_IJSC_lEEElEEEEEEEESI_NS5_IJlSC_lEEENS4_8TiledMMAINS4_8MMA_AtomIJNS4_32SM100_MMA_F8F6F4_2x1SM_SS_SPARSEISI_SI_fLi256ELi128ELNS4_4UMMA5MajorE0ELS12_0ELNS11_7ScaleInE0ELS13_0EEEEEENSJ_INS5_IJSC_SC_SC_EEENS5_IJNSA_ILi0EEES17_S17_EEEEENS5_IJNS4_10UnderscoreES1A_S1A_EEEEENS4_18SM100_TMA_2SM_LOADENS4_14ComposedLayoutINS4_7SwizzleILi2ELi4ELi3EEENS4_25smem_sparse_ptr_flag_bitsILi2ELi8EEENSJ_INS5_IJNS5_IJSC_NSA_ILi8EEEEEENS5_IJSB_NSA_ILi64EEEEEEEEENS5_IJNS5_IJS17_SG_EEESM_EEEEEEEvNS4_8identityES1D_NS1E_INS1F_ILi3ELi4ELi3EEENS4_18smem_ptr_flag_bitsILi8EEENSJ_INS5_IJS1J_SG_EEENS5_IJSG_SC_EEEEEEEvS1S_EENS_8epilogue10collective18CollectiveEpilogueINS21_23Sm100TmaWarpSpecializedILi4ELi2ELi32ELb1ELb0EEEJNS5_IJSG_SG_SG_EEENS5_IJNSJ_ISG_SC_EENSJ_INSA_ILi32EEESC_EEEEEfNS5_IJSC_llEEEfS2B_NS21_6fusion15FusionCallbacksIS25_NS2C_17LinearCombinationIffffLNS_15FloatRoundStyleE2EEES26_S2A_JEEENS4_5SM1004TMEM4LOAD26SM100_TMEM_LOAD_32dp32b32xENS4_13SM90_TMA_LOADENS1E_INS1F_ILi2ELi5ELi2EEENS1U_ILi32EEENSJ_INS5_IJS28_NSA_ILi4EEEEEENS5_IJSC_S28_EEEEEEENS4_39AutoVectorizingCopyWithAssumedAlignmentILi128EEENS4_14SM90_TMA_STOREES2T_S2V_S2V_EEEvvEEEEvNT_6ParamsE) ;  /* 0xffffff5402047950 */ /* 0x000fea0003c3ffff */
        .weak           $__internal_2_$__cuda_sm10x_tcgen05_guardrail_trap_unallocated_columns_being_dealloced
        .type           $__internal_2_$__cuda_sm10x_tcgen05_guardrail_trap_unallocated_columns_being_dealloced,@function
        .size           $__internal_2_$__cuda_sm10x_tcgen05_guardrail_trap_unallocated_columns_being_dealloced,(.L_x_196 - $__internal_2_$__cuda_sm10x_tcgen05_guardrail_trap_unallocated_columns_being_dealloced)
$__internal_2_$__cuda_sm10x_tcgen05_guardrail_trap_unallocated_columns_being_dealloced:
[----:B------:R-:W-:Y:S05]  /*abf0*/  BPT.TRAP 0x1 ;  /* 0x000000040000795c */ /* 0x000fea0000300000 */
[----:B------:R-:W-:-:S04]  /*ac00*/  HFMA2 R3, -RZ, RZ, 0, 0 ;  /* 0x00000000ff037431 */ /* 0x000fc800000001ff */
[----:B------:R-:W-:Y:S05]  /*ac10*/  RET.REL.NODEC R2 `(_ZN7cutlass13device_kernelINS_4gemm6kernel13GemmUniversalIN4cute5tupleIJiiiiEEENS1_10collective13CollectiveMmaINS1_41MainloopSm100TmaUmmaWarpSpecializedSparseILi9ELi2ELi2ENS5_IJNS4_1CILi2EEENSA_ILi1EEESC_EEEEENS5_IJNSA_ILi256EEENSA_ILi128EEESG_EEENS_12float_e4m3_tENS5_IJNS4_6LayoutINS5_IJiNS5_IJSB_iEEEiEEENS5_IJlNS5_IJSC_SB_EEElEEEEENSJ_INS5_IJNS5_IJSG_iEEESP_iEEENS5_IJNS5_IJSG_NSA_ILi16384EEEEEENS5_IJSC_lEEElEEEEEEEESI_NS5_IJlSC_lEEENS4_8TiledMMAINS4_8MMA_AtomIJNS4_32SM100_MMA_F8F6F4_2x1SM_SS_SPARSEISI_SI_fLi256ELi128ELNS4_4UMMA5MajorE0ELS12_0ELNS11_7ScaleInE0ELS13_0EEEEEENSJ_INS5_IJSC_SC_SC_EEENS5_IJNSA_ILi0EEES17_S17_EEEEENS5_IJNS4_10UnderscoreES1A_S1A_EEEEENS4_18SM100_TMA_2SM_LOADENS4_14ComposedLayoutINS4_7SwizzleILi2ELi4ELi3EEENS4_25smem_sparse_ptr_flag_bitsILi2ELi8EEENSJ_INS5_IJNS5_IJSC_NSA_ILi8EEEEEENS5_IJSB_NSA_ILi64EEEEEEEEENS5_IJNS5_IJS17_SG_EEESM_EEEEEEEvNS4_8identityES1D_NS1E_INS1F_ILi3ELi4ELi3EEENS4_18smem_ptr_flag_bitsILi8EEENSJ_INS5_IJS1J_SG_EEENS5_IJSG_SC_EEEEEEEvS1S_EENS_8epilogue10collective18CollectiveEpilogueINS21_23Sm100TmaWarpSpecializedILi4ELi2ELi32ELb1ELb0EEEJNS5_IJSG_SG_SG_EEENS5_IJNSJ_ISG_SC_EENSJ_INSA_ILi32EEESC_EEEEEfNS5_IJSC_llEEEfS2B_NS21_6fusion15FusionCallbacksIS25_NS2C_17LinearCombinationIffffLNS_15FloatRoundStyleE2EEES26_S2A_JEEENS4_5SM1004TMEM4LOAD26SM100_TMEM_LOAD_32dp32b32xENS4_13SM90_TMA_LOADENS1E_INS1F_ILi2ELi5ELi2EEENS1U_ILi32EEENSJ_INS5_IJS28_NSA_ILi4EEEEEENS5_IJSC_S28_EEEEEEENS4_39AutoVectorizingCopyWithAssumedAlignmentILi128EEENS4_14SM90_TMA_STOREES2T_S2V_S2V_EEEvvEEEEvNT_6ParamsE) ;  /* 0xffffff5002f87950 */ /* 0x000fea0003c3ffff */
.L_x_195:
[----:B------:R-:W-:-:S00]  /*ac20*/  BRA `(.L_x_195) ;  /* 0xfffffffc00fc7947 */ /* 0x000fc0000383ffff */
[----:B------:R-:W-:-:S00]  /*ac30*/  NOP ;  /* 0x0000000000007918 */ /* 0x000fc00000000000 */
        /* <DEDUP_REMOVED lines=12> */
.L_x_196:


//--------------------- .nv.global.init           --------------------------
	.section	.nv.global.init,"aw",@progbits
.nv.global.init:
	.type		$str$27,@object
	.size		$str$27,($str$28 - $str$27)
$str$27:
        /*0000*/ 	.byte	0x28, 0x61, 0x64, 0x64, 0x72, 0x65, 0x73, 0x73, 0x20, 0x26, 0x20, 0x6d, 0x61, 0x73, 0x6b, 0x29
        /*0010*/ 	.byte	0x20, 0x3d, 0x3d, 0x20, 0x30, 0x00
	.type		$str$28,@object
	.size		$str$28,($str$26 - $str$28)
$str$28:
        /*0016*/ 	.byte	0x2f, 0x74, 0x6d, 0x70, 0x2f, 0x63, 0x75, 0x74, 0x6c, 0x61, 0x73, 0x73, 0x5f, 0x73, 0x77, 0x65
        /*0026*/ 	.byte	0x65, 0x70, 0x5f, 0x73, 0x72, 0x63, 0x2f, 0x69, 0x6e, 0x63, 0x6c, 0x75, 0x64, 0x65, 0x2f, 0x63
        /*0036*/ 	.byte	0x75, 0x74, 0x65, 0x2f, 0x70, 0x6f, 0x69, 0x6e, 0x74, 0x65, 0x72, 0x5f, 0x66, 0x6c, 0x61, 0x67
        /*0046*/ 	.byte	0x67, 0x65, 0x64, 0x2e, 0x68, 0x70, 0x70, 0x00
	.type		$str$26,@object
	.size		$str$26,($str$25 - $str$26)
$str$26:
        /*004e*/ 	.byte	0x2f, 0x74, 0x6d, 0x70, 0x2f, 0x63, 0x75, 0x74, 0x6c, 0x61, 0x73, 0x73, 0x5f, 0x73, 0x77, 0x65
        /*005e*/ 	.byte	0x65, 0x70, 0x5f, 0x73, 0x72, 0x63, 0x2f, 0x69, 0x6e, 0x63, 0x6c, 0x75, 0x64, 0x65, 0x2f, 0x63
        /*006e*/ 	.byte	0x75, 0x74, 0x65, 0x2f, 0x61, 0x74, 0x6f, 0x6d, 0x2f, 0x63, 0x6f, 0x70, 0x79, 0x5f, 0x74, 0x72
        /*007e*/ 	.byte	0x61, 0x69, 0x74, 0x73, 0x5f, 0x73, 0x6d, 0x31, 0x30, 0x30, 0x2e, 0x68, 0x70, 0x70, 0x00
	.type		$str$25,@object
	.size		$str$25,(__unnamed_1 - $str$25)
$str$25:
        /*008d*/ 	.byte	0x28, 0x28, 0x75, 0x69, 0x6e, 0x74, 0x33, 0x32, 0x5f, 0x74, 0x28, 0x74, 0x68, 0x72, 0x65, 0x61
        /*009d*/ 	.byte	0x64, 0x49, 0x64, 0x78, 0x2e, 0x78, 0x29, 0x20, 0x2f, 0x20, 0x33, 0x32, 0x29, 0x20, 0x25, 0x20
        /*00ad*/ 	.byte	0x34, 0x29, 0x20, 0x3d, 0x3d, 0x20, 0x28, 0x28, 0x28, 0x74, 0x6d, 0x65, 0x6d, 0x5f, 0x61, 0x64
        /*00bd*/ 	.byte	0x64, 0x72, 0x20, 0x3e, 0x3e, 0x20, 0x31, 0x36, 0x29, 0x20, 0x2f, 0x20, 0x33, 0x32, 0x29, 0x20
        /*00cd*/ 	.byte	0x25, 0x20, 0x34, 0x29, 0x00
	.type		__unnamed_1,@object
	.size		__unnamed_1,(__unnamed_2 - __unnamed_1)
__unnamed_1:
        /*00d2*/ 	.byte	0x61, 0x75, 0x74, 0x6f, 0x20, 0x63, 0x75, 0x74, 0x65, 0x3a, 0x3a, 0x61, 0x73, 0x5f, 0x70, 0x6f
        /* <DEDUP_REMOVED lines=23> */
        /*0252*/ 	.byte	0x3a, 0x3a, 0x43, 0x3c, 0x34, 0x30, 0x39, 0x36, 0x3e, 0x3e, 0x3e, 0x3e, 0x5d, 0x00
	.type		__unnamed_2,@object
	.size		__unnamed_2,(.L_2 - __unnamed_2)
__unnamed_2:
        /* <DEDUP_REMOVED lines=42> */
        /*0500*/ 	.byte	0x3e, 0x5d, 0x00
.L_2:


//--------------------- .nv.shared._ZN7cutlass13device_kernelINS_4gemm6kernel13GemmUniversalIN4cute5tupleIJiiiiEEENS1_10collective13CollectiveMmaINS1_41MainloopSm100TmaUmmaWarpSpecializedSparseILi9ELi2ELi2ENS5_IJNS4_1CILi2EEENSA_ILi1EEESC_EEEEENS5_IJNSA_ILi256EEENSA_ILi128EEESG_EEENS_12float_e4m3_tENS5_IJNS4_6LayoutINS5_IJiNS5_IJSB_iEEEiEEENS5_IJlNS5_IJSC_SB_EEElEEEEENSJ_INS5_IJNS5_IJSG_iEEESP_iEEENS5_IJNS5_IJSG_NSA_ILi16384EEEEEENS5_IJSC_lEEElEEEEEEEESI_NS5_IJlSC_lEEENS4_8TiledMMAINS4_8MMA_AtomIJNS4_32SM100_MMA_F8F6F4_2x1SM_SS_SPARSEISI_SI_fLi256ELi128ELNS4_4UMMA5MajorE0ELS12_0ELNS11_7ScaleInE0ELS13_0EEEEEENSJ_INS5_IJSC_SC_SC_EEENS5_IJNSA_ILi0EEES17_S17_EEEEENS5_IJNS4_10UnderscoreES1A_S1A_EEEEENS4_18SM100_TMA_2SM_LOADENS4_14ComposedLayoutINS4_7SwizzleILi2ELi4ELi3EEENS4_25smem_sparse_ptr_flag_bitsILi2ELi8EEENSJ_INS5_IJNS5_IJSC_NSA_ILi8EEEEEENS5_IJSB_NSA_ILi64EEEEEEEEENS5_IJNS5_IJS17_SG_EEESM_EEEEEEEvNS4_8identityES1D_NS1E_INS1F_ILi3ELi4ELi3EEENS4_18smem_ptr_flag_bitsILi8EEENSJ_INS5_IJS1J_SG_EEENS5_IJSG_SC_EEEEEEEvS1S_EENS_8epilogue10collective18CollectiveEpilogueINS21_23Sm100TmaWarpSpecializedILi4ELi2ELi32ELb1ELb0EEEJNS5_IJSG_SG_SG_EEENS5_IJNSJ_ISG_SC_EENSJ_INSA_ILi32EEESC_EEEEEfNS5_IJSC_llEEEfS2B_NS21_6fusion15FusionCallbacksIS25_NS2C_17LinearCombinationIffffLNS_15FloatRoundStyleE2EEES26_S2A_JEEENS4_5SM1004TMEM4LOAD26SM100_TMEM_LOAD_32dp32b32xENS4_13SM90_TMA_LOADENS1E_INS1F_ILi2ELi5ELi2EEENS1U_ILi32EEENSJ_INS5_IJS28_NSA_ILi4EEEEEENS5_IJSC_S28_EEEEEEENS4_39AutoVectorizingCopyWithAssumedAlignmentILi128EEENS4_14SM90_TMA_STOREES2T_S2V_S2V_EEEvvEEEEvNT_6ParamsE --------------------------
	.section	.nv.shared._ZN7cutlass13device_kernelINS_4gemm6kernel13GemmUniversalIN4cute5tupleIJiiiiEEENS1_10collective13CollectiveMmaINS1_41MainloopSm100TmaUmmaWarpSpecializedSparseILi9ELi2ELi2ENS5_IJNS4_1CILi2EEENSA_ILi1EEESC_EEEEENS5_IJNSA_ILi256EEENSA_ILi128EEESG_EEENS_12float_e4m3_tENS5_IJNS4_6LayoutINS5_IJiNS5_IJSB_iEEEiEEENS5_IJlNS5_IJSC_SB_EEElEEEEENSJ_INS5_IJNS5_IJSG_iEEESP_iEEENS5_IJNS5_IJSG_NSA_ILi16384EEEEEENS5_IJSC_lEEElEEEEEEEESI_NS5_IJlSC_lEEENS4_8TiledMMAINS4_8MMA_AtomIJNS4_32SM100_MMA_F8F6F4_2x1SM_SS_SPARSEISI_SI_fLi256ELi128ELNS4_4UMMA5MajorE0ELS12_0ELNS11_7ScaleInE0ELS13_0EEEEEENSJ_INS5_IJSC_SC_SC_EEENS5_IJNSA_ILi0EEES17_S17_EEEEENS5_IJNS4_10UnderscoreES1A_S1A_EEEEENS4_18SM100_TMA_2SM_LOADENS4_14ComposedLayoutINS4_7SwizzleILi2ELi4ELi3EEENS4_25smem_sparse_ptr_flag_bitsILi2ELi8EEENSJ_INS5_IJNS5_IJSC_NSA_ILi8EEEEEENS5_IJSB_NSA_ILi64EEEEEEEEENS5_IJNS5_IJS17_SG_EEESM_EEEEEEEvNS4_8identityES1D_NS1E_INS1F_ILi3ELi4ELi3EEENS4_18smem_ptr_flag_bitsILi8EEENSJ_INS5_IJS1J_SG_EEENS5_IJSG_SC_EEEEEEEvS1S_EENS_8epilogue10collective18CollectiveEpilogueINS21_23Sm100TmaWarpSpecializedILi4ELi2ELi32ELb1ELb0EEEJNS5_IJSG_SG_SG_EEENS5_IJNSJ_ISG_SC_EENSJ_INSA_ILi32EEESC_EEEEEfNS5_IJSC_llEEEfS2B_NS21_6fusion15FusionCallbacksIS25_NS2C_17LinearCombinationIffffLNS_15FloatRoundStyleE2EEES26_S2A_JEEENS4_5SM1004TMEM4LOAD26SM100_TMEM_LOAD_32dp32b32xENS4_13SM90_TMA_LOADENS1E_INS1F_ILi2ELi5ELi2EEENS1U_ILi32EEENSJ_INS5_IJS28_NSA_ILi4EEEEEENS5_IJSC_S28_EEEEEEENS4_39AutoVectorizingCopyWithAssumedAlignmentILi128EEENS4_14SM90_TMA_STOREES2T_S2V_S2V_EEEvvEEEEvNT_6ParamsE,"aw",@nobits
	.sectionflags	@""
	.align	16
	.zero		1024


//--------------------- .nv.shared.reserved.0     --------------------------
	.section	.nv.shared.reserved.0,"aw",@nobits
	.weak		__nv_reservedSMEM_offset_0_alias
	.size		__nv_reservedSMEM_offset_0_alias, 0, 64
	.other		__nv_reservedSMEM_offset_0_alias,@"STO_CUDA_RESERVED_SHARED STV_DEFAULT"
__nv_reservedSMEM_offset_0_alias:
	.zero		0
.nv.shared.reserved.0:
	.zero		64
	.weak		__nv_reservedSMEM_tcgen05_partition
	.type		__nv_reservedSMEM_tcgen05_partition,@object
	.size		__nv_reservedSMEM_tcgen05_partition,(.L_0 - __nv_reservedSMEM_tcgen05_partition)
__nv_reservedSMEM_tcgen05_partition:
	.zero		32
.L_0:


//--------------------- .nv.global                --------------------------
	.section	.nv.global,"aw",@nobits
.nv.global:
	.type		_ZN39_INTERNAL_819768d5_4_k_cu_b240c134_26614cute1_E,@object
	.size		_ZN39_INTERNAL_819768d5_4_k_cu_b240c134_26614cute1_E,(_ZN39_INTERNAL_819768d5_4_k_cu_b240c134_26614cuda3std3__45__cpo6cbeginE - _ZN39_INTERNAL_819768d5_4_k_cu_b240c134_26614cute1_E)
_ZN39_INTERNAL_819768d5_4_k_cu_b240c134_26614cute1_E:
	.zero		1
	.type		_ZN39_INTERNAL_819768d5_4_k_cu_b240c134_26614cuda3std3__45__cpo6cbeginE,@object
	.size		_ZN39_INTERNAL_819768d5_4_k_cu_b240c134_26614cuda3std3__45__cpo6cbeginE,(_ZN39_INTERNAL_819768d5_4_k_cu_b240c134_26614cuda3std3__48in_placeE - _ZN39_INTERNAL_819768d5_4_k_cu_b240c134_26614cuda3std3__45__cpo6cbeginE)
_ZN39_INTERNAL_819768d5_4_k_cu_b240c134_26614cuda3std3__45__cpo6cbeginE:
	.zero		1
	.type		_ZN39_INTERNAL_819768d5_4_k_cu_b240c134_26614cuda3std3__48in_placeE,@object
	.size		_ZN39_INTERNAL_819768d5_4_k_cu_b240c134_26614cuda3std3__48in_placeE,(_ZN39_INTERNAL_819768d5_4_k_cu_b240c134_26614cuda3std6ranges3__45__cpo9iter_moveE - _ZN39_INTERNAL_819768d5_4_k_cu_b240c134_26614cuda3std3__48in_placeE)
_ZN39_INTERNAL_819768d5_4_k_cu_b240c134_26614cuda3std3__48in_placeE:
	.zero		1
	.type		_ZN39_INTERNAL_819768d5_4_k_cu_b240c134_26614cuda3std6ranges3__45__cpo9iter_moveE,@object
	.size		_ZN39_INTERNAL_819768d5_4_k_cu_b240c134_26614cuda3std6ranges3__45__cpo9iter_moveE,(_ZN39_INTERNAL_819768d5_4_k_cu_b240c134_26614cuda3std3__45__cpo5beginE - _ZN39_INTERNAL_819768d5_4_k_cu_b240c134_26614cuda3std6ranges3__45__cpo9iter_moveE)
_ZN39_INTERNAL_819768d5_4_k_cu_b240c134_26614cuda3std6ranges3__45__cpo9iter_moveE:
	.zero		1
	.type		_ZN39_INTERNAL_819768d5_4_k_cu_b240c134_26614cuda3std3__45__cpo5beginE,@object
	.size		_ZN39_INTERNAL_819768d5_4_k_cu_b240c134_26614cuda3std3__45__cpo5beginE,(_ZN39_INTERNAL_819768d5_4_k_cu_b240c134_26614cuda3std3__441_GLOBAL__N__819768d5_4_k_cu_b240c134_26616ignoreE - _ZN39_INTERNAL_819768d5_4_k_cu_b240c134_26614cuda3std3__45__cpo5beginE)
_ZN39_INTERNAL_819768d5_4_k_cu_b240c134_26614cuda3std3__45__cpo5beginE:
	.zero		1
	.type		_ZN39_INTERNAL_819768d5_4_k_cu_b240c134_26614cuda3std3__441_GLOBAL__N__819768d5_4_k_cu_b240c134_26616ignoreE,@object
	.size		_ZN39_INTERNAL_819768d5_4_k_cu_b240c134_26614cuda3std3__441_GLOBAL__N__819768d5_4_k_cu_b240c134_26616ignoreE,(_ZN39_INTERNAL_819768d5_4_k_cu_b240c134_26614cute7productE - _ZN39_INTERNAL_819768d5_4_k_cu_b240c134_26614cuda3std3__441_GLOBAL__N__819768d5_4_k_cu_b240c134_26616ignoreE)
_ZN39_INTERNAL_819768d5_4_k_cu_b240c134_26614cuda3std3__441_GLOBAL__N__819768d5_4_k_cu_b240c134_26616ignoreE:
	.zero		1
	.type		_ZN39_INTERNAL_819768d5_4_k_cu_b240c134_26614cute7productE,@object
	.size		_ZN39_INTERNAL_819768d5_4_k_cu_b240c134_26614cute7productE,(_ZN39_INTERNAL_819768d5_4_k_cu_b240c134_26614cuda3std3__45__cpo3endE - _ZN39_INTERNAL_819768d5_4_k_cu_b240c134_26614cute7productE)
_ZN39_INTERNAL_819768d5_4_k_cu_b240c134_26614cute7productE:
	.zero		1
	.type		_ZN39_INTERNAL_819768d5_4_k_cu_b240c134_26614cuda3std3__45__cpo3endE,@object
	.size		_ZN39_INTERNAL_819768d5_4_k_cu_b240c134_26614cuda3std3__45__cpo3endE,(_ZN39_INTERNAL_819768d5_4_k_cu_b240c134_26614cuda3std3__419piecewise_constructE - _ZN39_INTERNAL_819768d5_4_k_cu_b240c134_26614cuda3std3__45__cpo3endE)
_ZN39_INTERNAL_819768d5_4_k_cu_b240c134_26614cuda3std3__45__cpo3endE:
	.zero		1
	.type		_ZN39_INTERNAL_819768d5_4_k_cu_b240c134_26614cuda3std3__419piecewise_constructE,@object
	.size		_ZN39_INTERNAL_819768d5_4_k_cu_b240c134_26614cuda3std3__419piecewise_constructE,(_ZN39_INTERNAL_819768d5_4_k_cu_b240c134_26614cuda3std3__45__cpo4cendE - _ZN39_INTERNAL_819768d5_4_k_cu_b240c134_26614cuda3std3__419piecewise_constructE)
_ZN39_INTERNAL_819768d5_4_k_cu_b240c134_26614cuda3std3__419piecewise_constructE:
	.zero		1
	.type		_ZN39_INTERNAL_819768d5_4_k_cu_b240c134_26614cuda3std3__45__cpo4cendE,@object
	.size		_ZN39_INTERNAL_819768d5_4_k_cu_b240c134_26614cuda3std3__45__cpo4cendE,(_ZN39_INTERNAL_819768d5_4_k_cu_b240c134_26614cuda3std6ranges3__45__cpo4swapE - _ZN39_INTERNAL_819768d5_4_k_cu_b240c134_26614cuda3std3__45__cpo4cendE)
_ZN39_INTERNAL_819768d5_4_k_cu_b240c134_26614cuda3std3__45__cpo4cendE:
	.zero		1
	.type		_ZN39_INTERNAL_819768d5_4_k_cu_b240c134_26614cuda3std6ranges3__45__cpo4swapE,@object
	.size		_ZN39_INTERNAL_819768d5_4_k_cu_b240c134_26614cuda3std6ranges3__45__cpo4swapE,(.L_10 - _ZN39_INTERNAL_819768d5_4_k_cu_b240c134_26614cuda3std6ranges3__45__cpo4swapE)
_ZN39_INTERNAL_819768d5_4_k_cu_b240c134_26614cuda3std6ranges3__45__cpo4swapE:
	.zero		1
.L_10:


//--------------------- .nv.constant0._ZN7cutlass13device_kernelINS_4gemm6kernel13GemmUniversalIN4cute5tupleIJiiiiEEENS1_10collective13CollectiveMmaINS1_41MainloopSm100TmaUmmaWarpSpecializedSparseILi9ELi2ELi2ENS5_IJNS4_1CILi2EEENSA_ILi1EEESC_EEEEENS5_IJNSA_ILi256EEENSA_ILi128EEESG_EEENS_12float_e4m3_tENS5_IJNS4_6LayoutINS5_IJiNS5_IJSB_iEEEiEEENS5_IJlNS5_IJSC_SB_EEElEEEEENSJ_INS5_IJNS5_IJSG_iEEESP_iEEENS5_IJNS5_IJSG_NSA_ILi16384EEEEEENS5_IJSC_lEEElEEEEEEEESI_NS5_IJlSC_lEEENS4_8TiledMMAINS4_8MMA_AtomIJNS4_32SM100_MMA_F8F6F4_2x1SM_SS_SPARSEISI_SI_fLi256ELi128ELNS4_4UMMA5MajorE0ELS12_0ELNS11_7ScaleInE0ELS13_0EEEEEENSJ_INS5_IJSC_SC_SC_EEENS5_IJNSA_ILi0EEES17_S17_EEEEENS5_IJNS4_10UnderscoreES1A_S1A_EEEEENS4_18SM100_TMA_2SM_LOADENS4_14ComposedLayoutINS4_7SwizzleILi2ELi4ELi3EEENS4_25smem_sparse_ptr_flag_bitsILi2ELi8EEENSJ_INS5_IJNS5_IJSC_NSA_ILi8EEEEEENS5_IJSB_NSA_ILi64EEEEEEEEENS5_IJNS5_IJS17_SG_EEESM_EEEEEEEvNS4_8identityES1D_NS1E_INS1F_ILi3ELi4ELi3EEENS4_18smem_ptr_flag_bitsILi8EEENSJ_INS5_IJS1J_SG_EEENS5_IJSG_SC_EEEEEEEvS1S_EENS_8epilogue10collective18CollectiveEpilogueINS21_23Sm100TmaWarpSpecializedILi4ELi2ELi32ELb1ELb0EEEJNS5_IJSG_SG_SG_EEENS5_IJNSJ_ISG_SC_EENSJ_INSA_ILi32EEESC_EEEEEfNS5_IJSC_llEEEfS2B_NS21_6fusion15FusionCallbacksIS25_NS2C_17LinearCombinationIffffLNS_15FloatRoundStyleE2EEES26_S2A_JEEENS4_5SM1004TMEM4LOAD26SM100_TMEM_LOAD_32dp32b32xENS4_13SM90_TMA_LOADENS1E_INS1F_ILi2ELi5ELi2EEENS1U_ILi32EEENSJ_INS5_IJS28_NSA_ILi4EEEEEENS5_IJSC_S28_EEEEEEENS4_39AutoVectorizingCopyWithAssumedAlignmentILi128EEENS4_14SM90_TMA_STOREES2T_S2V_S2V_EEEvvEEEEvNT_6ParamsE --------------------------
	.section	.nv.constant0._ZN7cutlass13device_kernelINS_4gemm6kernel13GemmUniversalIN4cute5tupleIJiiiiEEENS1_10collective13CollectiveMmaINS1_41MainloopSm100TmaUmmaWarpSpecializedSparseILi9ELi2ELi2ENS5_IJNS4_1CILi2EEENSA_ILi1EEESC_EEEEENS5_IJNSA_ILi256EEENSA_ILi128EEESG_EEENS_12float_e4m3_tENS5_IJNS4_6LayoutINS5_IJiNS5_IJSB_iEEEiEEENS5_IJlNS5_IJSC_SB_EEElEEEEENSJ_INS5_IJNS5_IJSG_iEEESP_iEEENS5_IJNS5_IJSG_NSA_ILi16384EEEEEENS5_IJSC_lEEElEEEEEEEESI_NS5_IJlSC_lEEENS4_8TiledMMAINS4_8MMA_AtomIJNS4_32SM100_MMA_F8F6F4_2x1SM_SS_SPARSEISI_SI_fLi256ELi128ELNS4_4UMMA5MajorE0ELS12_0ELNS11_7ScaleInE0ELS13_0EEEEEENSJ_INS5_IJSC_SC_SC_EEENS5_IJNSA_ILi0EEES17_S17_EEEEENS5_IJNS4_10UnderscoreES1A_S1A_EEEEENS4_18SM100_TMA_2SM_LOADENS4_14ComposedLayoutINS4_7SwizzleILi2ELi4ELi3EEENS4_25smem_sparse_ptr_flag_bitsILi2ELi8EEENSJ_INS5_IJNS5_IJSC_NSA_ILi8EEEEEENS5_IJSB_NSA_ILi64EEEEEEEEENS5_IJNS5_IJS17_SG_EEESM_EEEEEEEvNS4_8identityES1D_NS1E_INS1F_ILi3ELi4ELi3EEENS4_18smem_ptr_flag_bitsILi8EEENSJ_INS5_IJS1J_SG_EEENS5_IJSG_SC_EEEEEEEvS1S_EENS_8epilogue10collective18CollectiveEpilogueINS21_23Sm100TmaWarpSpecializedILi4ELi2ELi32ELb1ELb0EEEJNS5_IJSG_SG_SG_EEENS5_IJNSJ_ISG_SC_EENSJ_INSA_ILi32EEESC_EEEEEfNS5_IJSC_llEEEfS2B_NS21_6fusion15FusionCallbacksIS25_NS2C_17LinearCombinationIffffLNS_15FloatRoundStyleE2EEES26_S2A_JEEENS4_5SM1004TMEM4LOAD26SM100_TMEM_LOAD_32dp32b32xENS4_13SM90_TMA_LOADENS1E_INS1F_ILi2ELi5ELi2EEENS1U_ILi32EEENSJ_INS5_IJS28_NSA_ILi4EEEEEENS5_IJSC_S28_EEEEEEENS4_39AutoVectorizingCopyWithAssumedAlignmentILi128EEENS4_14SM90_TMA_STOREES2T_S2V_S2V_EEEvvEEEEvNT_6ParamsE,"a",@progbits
	.sectionflags	@""
	.align	4
.nv.constant0._ZN7cutlass13device_kernelINS_4gemm6kernel13GemmUniversalIN4cute5tupleIJiiiiEEENS1_10collective13CollectiveMmaINS1_41MainloopSm100TmaUmmaWarpSpecializedSparseILi9ELi2ELi2ENS5_IJNS4_1CILi2EEENSA_ILi1EEESC_EEEEENS5_IJNSA_ILi256EEENSA_ILi128EEESG_EEENS_12float_e4m3_tENS5_IJNS4_6LayoutINS5_IJiNS5_IJSB_iEEEiEEENS5_IJlNS5_IJSC_SB_EEElEEEEENSJ_INS5_IJNS5_IJSG_iEEESP_iEEENS5_IJNS5_IJSG_NSA_ILi16384EEEEEENS5_IJSC_lEEElEEEEEEEESI_NS5_IJlSC_lEEENS4_8TiledMMAINS4_8MMA_AtomIJNS4_32SM100_MMA_F8F6F4_2x1SM_SS_SPARSEISI_SI_fLi256ELi128ELNS4_4UMMA5MajorE0ELS12_0ELNS11_7ScaleInE0ELS13_0EEEEEENSJ_INS5_IJSC_SC_SC_EEENS5_IJNSA_ILi0EEES17_S17_EEEEENS5_IJNS4_10UnderscoreES1A_S1A_EEEEENS4_18SM100_TMA_2SM_LOADENS4_14ComposedLayoutINS4_7SwizzleILi2ELi4ELi3EEENS4_25smem_sparse_ptr_flag_bitsILi2ELi8EEENSJ_INS5_IJNS5_IJSC_NSA_ILi8EEEEEENS5_IJSB_NSA_ILi64EEEEEEEEENS5_IJNS5_IJS17_SG_EEESM_EEEEEEEvNS4_8identityES1D_NS1E_INS1F_ILi3ELi4ELi3EEENS4_18smem_ptr_flag_bitsILi8EEENSJ_INS5_IJS1J_SG_EEENS5_IJSG_SC_EEEEEEEvS1S_EENS_8epilogue10collective18CollectiveEpilogueINS21_23Sm100TmaWarpSpecializedILi4ELi2ELi32ELb1ELb0EEEJNS5_IJSG_SG_SG_EEENS5_IJNSJ_ISG_SC_EENSJ_INSA_ILi32EEESC_EEEEEfNS5_IJSC_llEEEfS2B_NS21_6fusion15FusionCallbacksIS25_NS2C_17LinearCombinationIffffLNS_15FloatRoundStyleE2EEES26_S2A_JEEENS4_5SM1004TMEM4LOAD26SM100_TMEM_LOAD_32dp32b32xENS4_13SM90_TMA_LOADENS1E_INS1F_ILi2ELi5ELi2EEENS1U_ILi32EEENSJ_INS5_IJS28_NSA_ILi4EEEEEENS5_IJSC_S28_EEEEEEENS4_39AutoVectorizingCopyWithAssumedAlignmentILi128EEENS4_14SM90_TMA_STOREES2T_S2V_S2V_EEEvvEEEEvNT_6ParamsE:
	.zero		3456


//--------------------- SYMBOLS --------------------------

	.type		.nv.reservedSmem.offset0,@object
	.size		.nv.reservedSmem.offset0,0x4
	.type		.nv.reservedSmem.cap,@object
	.size		.nv.reservedSmem.cap,0x4
	.type		__assertfail,@function
